	.target	sm_100a

	.elftype	@"ET_EXEC"


//--------------------- .note.nv.tkinfo           --------------------------
	.section	.note.nv.tkinfo,"",@"SHT_NOTE"
	.sectionflags	@"SHF_NOTE_NV_TKINFO"
	.tkinfo
        /*0018*/ 	.word	0x00000002
        /*0030*/ 	.string	""
        /*0030*/ 	.string	"ptxas"
        /*0030*/ 	.string	"Cuda compilation tools, release 13.0, V13.0.88"
        /*0030*/ 	.string	"Build cuda_13.0.r13.0/compiler.36424714_0"
        /*0030*/ 	.string	"-arch sm_100a -m 64 "



//--------------------- .note.nv.cuinfo           --------------------------
	.section	.note.nv.cuinfo,"",@"SHT_NOTE"
	.sectionflags	@"SHF_NOTE_NV_CUINFO"
        /*0018*/ 	.short	0x0002
        /*001a*/ 	.short	0x0064
        /*001c*/ 	.short	0x0082
	.zero		2


//--------------------- .nv.info                  --------------------------
	.section	.nv.info,"",@"SHT_CUDA_INFO"
	.align	4


	//----- nvinfo : EIATTR_REGCOUNT
	.align		4
        /*0000*/ 	.byte	0x04, 0x2f
        /*0002*/ 	.short	(.L_20 - .L_19)
	.align		4
.L_19:
        /*0004*/ 	.word	index@(_ZN7cutlass13device_kernelINS_4gemm6kernel13GemmUniversalIN4cute5tupleIJiiiiEEENS1_10collective13CollectiveMmaINS1_35MainloopSm100TmaUmmaWarpSpecializedILi14ELi2ELi2ENS5_IJNS4_1CILi1EEESB_SB_EEEEENS5_IJNSA_ILi128EEENSA_ILi256EEENSA_ILi32EEEEEENS_12float_e5m2_tENS5_IJSB_llEEENS_12float_e4m3_tESJ_NS4_8TiledMMAINS4_8MMA_AtomIJNS4_10MMA_TraitsINS4_19SM100_MMA_F8F6F4_SSEJSI_SK_fSE_SF_NS4_17integral_constantINS4_4UMMA5MajorELSR_1EEESS_NSP_INSQ_7ScaleInELST_0EEESU_EEEEEENS4_6LayoutISC_NS5_IJNSA_ILi0EEESY_SY_EEEEENS5_IJNS4_10UnderscoreES11_S11_EEEEENS4_13SM90_TMA_LOADENS4_14ComposedLayoutINS4_7SwizzleILi3ELi4ELi3EEENS4_18smem_ptr_flag_bitsILi8EEENSX_INS5_IJSE_NSA_ILi8EEEEEENS5_IJSB_SE_EEEEEEEvNS4_8identityES14_S1E_vS1F_EENS_8epilogue10collective18CollectiveEpilogueINS1H_23Sm100TmaWarpSpecializedILi4ELi2ELi64ELb0ELb0EEEJSH_NS5_IJNSX_ISE_SB_EENSX_INSA_ILi64EEESB_EEEEESI_NS5_IJlSB_lEEESI_S1Q_NS1H_6fusion15FusionCallbacksIS1L_NS1R_17LinearCombinationISI_fSI_fLNS_15FloatRoundStyleE2EEESH_S1P_JEEENS4_5SM1004TMEM4LOAD26SM100_TMEM_LOAD_32dp32b64xES14_NS15_INS16_ILi2ELi4ELi3EEES19_NSX_INS5_IJS1A_S1N_EEENS5_IJS1N_SB_EEEEEEENS4_39AutoVectorizingCopyWithAssumedAlignmentILi128EEENS4_14SM90_TMA_STOREES25_S27_S27_EEEvvEEEEvNT_6ParamsE)
        /*0008*/ 	.word	0x000000e0


	//----- nvinfo : EIATTR_FRAME_SIZE
	.align		4
.L_20:
        /*000c*/ 	.byte	0x04, 0x11
        /*000e*/ 	.short	(.L_22 - .L_21)
	.align		4
.L_21:
        /*0010*/ 	.word	index@($__internal_2_$__cuda_sm10x_tcgen05_guardrail_trap_unallocated_columns_being_dealloced)
        /*0014*/ 	.word	0x00000000


	//----- nvinfo : EIATTR_FRAME_SIZE
	.align		4
.L_22:
        /*0018*/ 	.byte	0x04, 0x11
        /*001a*/ 	.short	(.L_24 - .L_23)
	.align		4
.L_23:
        /*001c*/ 	.word	index@($__internal_1_$__cuda_sm10x_tcgen05_guardrail_trap_phase_invalid_during_alloc)
        /*0020*/ 	.word	0x00000000


	//----- nvinfo : EIATTR_FRAME_SIZE
	.align		4
.L_24:
        /*0024*/ 	.byte	0x04, 0x11
        /*0026*/ 	.short	(.L_26 - .L_25)
	.align		4
.L_25:
        /*0028*/ 	.word	index@($__internal_0_$__cuda_sm10x_tcgen05_guardrail_trap_col_being_dealloced_not_returned_by_alloc)
        /*002c*/ 	.word	0x00000000


	//----- nvinfo : EIATTR_FRAME_SIZE
	.align		4
.L_26:
        /*0030*/ 	.byte	0x04, 0x11
        /*0032*/ 	.short	(.L_28 - .L_27)
	.align		4
.L_27:
        /*0034*/ 	.word	index@(_ZN7cutlass13device_kernelINS_4gemm6kernel13GemmUniversalIN4cute5tupleIJiiiiEEENS1_10collective13CollectiveMmaINS1_35MainloopSm100TmaUmmaWarpSpecializedILi14ELi2ELi2ENS5_IJNS4_1CILi1EEESB_SB_EEEEENS5_IJNSA_ILi128EEENSA_ILi256EEENSA_ILi32EEEEEENS_12float_e5m2_tENS5_IJSB_llEEENS_12float_e4m3_tESJ_NS4_8TiledMMAINS4_8MMA_AtomIJNS4_10MMA_TraitsINS4_19SM100_MMA_F8F6F4_SSEJSI_SK_fSE_SF_NS4_17integral_constantINS4_4UMMA5MajorELSR_1EEESS_NSP_INSQ_7ScaleInELST_0EEESU_EEEEEENS4_6LayoutISC_NS5_IJNSA_ILi0EEESY_SY_EEEEENS5_IJNS4_10UnderscoreES11_S11_EEEEENS4_13SM90_TMA_LOADENS4_14ComposedLayoutINS4_7SwizzleILi3ELi4ELi3EEENS4_18smem_ptr_flag_bitsILi8EEENSX_INS5_IJSE_NSA_ILi8EEEEEENS5_IJSB_SE_EEEEEEEvNS4_8identityES14_S1E_vS1F_EENS_8epilogue10collective18CollectiveEpilogueINS1H_23Sm100TmaWarpSpecializedILi4ELi2ELi64ELb0ELb0EEEJSH_NS5_IJNSX_ISE_SB_EENSX_INSA_ILi64EEESB_EEEEESI_NS5_IJlSB_lEEESI_S1Q_NS1H_6fusion15FusionCallbacksIS1L_NS1R_17LinearCombinationISI_fSI_fLNS_15FloatRoundStyleE2EEESH_S1P_JEEENS4_5SM1004TMEM4LOAD26SM100_TMEM_LOAD_32dp32b64xES14_NS15_INS16_ILi2ELi4ELi3EEES19_NSX_INS5_IJS1A_S1N_EEENS5_IJS1N_SB_EEEEEEENS4_39AutoVectorizingCopyWithAssumedAlignmentILi128EEENS4_14SM90_TMA_STOREES25_S27_S27_EEEvvEEEEvNT_6ParamsE)
        /*0038*/ 	.word	0x00000000


	//----- nvinfo : EIATTR_MIN_STACK_SIZE
	.align		4
.L_28:
        /*003c*/ 	.byte	0x04, 0x12
        /*003e*/ 	.short	(.L_30 - .L_29)
	.align		4
.L_29:
        /*0040*/ 	.word	index@(_ZN7cutlass13device_kernelINS_4gemm6kernel13GemmUniversalIN4cute5tupleIJiiiiEEENS1_10collective13CollectiveMmaINS1_35MainloopSm100TmaUmmaWarpSpecializedILi14ELi2ELi2ENS5_IJNS4_1CILi1EEESB_SB_EEEEENS5_IJNSA_ILi128EEENSA_ILi256EEENSA_ILi32EEEEEENS_12float_e5m2_tENS5_IJSB_llEEENS_12float_e4m3_tESJ_NS4_8TiledMMAINS4_8MMA_AtomIJNS4_10MMA_TraitsINS4_19SM100_MMA_F8F6F4_SSEJSI_SK_fSE_SF_NS4_17integral_constantINS4_4UMMA5MajorELSR_1EEESS_NSP_INSQ_7ScaleInELST_0EEESU_EEEEEENS4_6LayoutISC_NS5_IJNSA_ILi0EEESY_SY_EEEEENS5_IJNS4_10UnderscoreES11_S11_EEEEENS4_13SM90_TMA_LOADENS4_14ComposedLayoutINS4_7SwizzleILi3ELi4ELi3EEENS4_18smem_ptr_flag_bitsILi8EEENSX_INS5_IJSE_NSA_ILi8EEEEEENS5_IJSB_SE_EEEEEEEvNS4_8identityES14_S1E_vS1F_EENS_8epilogue10collective18CollectiveEpilogueINS1H_23Sm100TmaWarpSpecializedILi4ELi2ELi64ELb0ELb0EEEJSH_NS5_IJNSX_ISE_SB_EENSX_INSA_ILi64EEESB_EEEEESI_NS5_IJlSB_lEEESI_S1Q_NS1H_6fusion15FusionCallbacksIS1L_NS1R_17LinearCombinationISI_fSI_fLNS_15FloatRoundStyleE2EEESH_S1P_JEEENS4_5SM1004TMEM4LOAD26SM100_TMEM_LOAD_32dp32b64xES14_NS15_INS16_ILi2ELi4ELi3EEES19_NSX_INS5_IJS1A_S1N_EEENS5_IJS1N_SB_EEEEEEENS4_39AutoVectorizingCopyWithAssumedAlignmentILi128EEENS4_14SM90_TMA_STOREES25_S27_S27_EEEvvEEEEvNT_6ParamsE)
        /*0044*/ 	.word	0x00000000
.L_30:


//--------------------- .nv.compat                --------------------------
	.section	.nv.compat,"",@"SHT_CUDA_COMPAT_INFO"
	.align	4
        /*0000*/ 	.byte	0x02, 0x09, 0x01, 0x00, 0x02, 0x02, 0x02, 0x00, 0x02, 0x05, 0x05, 0x00, 0x03, 0x07, 0x01, 0x01
        /*0010*/ 	.byte	0x02, 0x03, 0x01, 0x00, 0x02, 0x06, 0x01, 0x00, 0x04, 0x0b, 0x08, 0x00, 0x09, 0x00, 0x00, 0x00
        /*0020*/ 	.byte	0x00, 0x00, 0x00, 0x00


//--------------------- .nv.info._ZN7cutlass13device_kernelINS_4gemm6kernel13GemmUniversalIN4cute5tupleIJiiiiEEENS1_10collective13CollectiveMmaINS1_35MainloopSm100TmaUmmaWarpSpecializedILi14ELi2ELi2ENS5_IJNS4_1CILi1EEESB_SB_EEEEENS5_IJNSA_ILi128EEENSA_ILi256EEENSA_ILi32EEEEEENS_12float_e5m2_tENS5_IJSB_llEEENS_12float_e4m3_tESJ_NS4_8TiledMMAINS4_8MMA_AtomIJNS4_10MMA_TraitsINS4_19SM100_MMA_F8F6F4_SSEJSI_SK_fSE_SF_NS4_17integral_constantINS4_4UMMA5MajorELSR_1EEESS_NSP_INSQ_7ScaleInELST_0EEESU_EEEEEENS4_6LayoutISC_NS5_IJNSA_ILi0EEESY_SY_EEEEENS5_IJNS4_10UnderscoreES11_S11_EEEEENS4_13SM90_TMA_LOADENS4_14ComposedLayoutINS4_7SwizzleILi3ELi4ELi3EEENS4_18smem_ptr_flag_bitsILi8EEENSX_INS5_IJSE_NSA_ILi8EEEEEENS5_IJSB_SE_EEEEEEEvNS4_8identityES14_S1E_vS1F_EENS_8epilogue10collective18CollectiveEpilogueINS1H_23Sm100TmaWarpSpecializedILi4ELi2ELi64ELb0ELb0EEEJSH_NS5_IJNSX_ISE_SB_EENSX_INSA_ILi64EEESB_EEEEESI_NS5_IJlSB_lEEESI_S1Q_NS1H_6fusion15FusionCallbacksIS1L_NS1R_17LinearCombinationISI_fSI_fLNS_15FloatRoundStyleE2EEESH_S1P_JEEENS4_5SM1004TMEM4LOAD26SM100_TMEM_LOAD_32dp32b64xES14_NS15_INS16_ILi2ELi4ELi3EEES19_NSX_INS5_IJS1A_S1N_EEENS5_IJS1N_SB_EEEEEEENS4_39AutoVectorizingCopyWithAssumedAlignmentILi128EEENS4_14SM90_TMA_STOREES25_S27_S27_EEEvvEEEEvNT_6ParamsE --------------------------
	.section	.nv.info._ZN7cutlass13device_kernelINS_4gemm6kernel13GemmUniversalIN4cute5tupleIJiiiiEEENS1_10collective13CollectiveMmaINS1_35MainloopSm100TmaUmmaWarpSpecializedILi14ELi2ELi2ENS5_IJNS4_1CILi1EEESB_SB_EEEEENS5_IJNSA_ILi128EEENSA_ILi256EEENSA_ILi32EEEEEENS_12float_e5m2_tENS5_IJSB_llEEENS_12float_e4m3_tESJ_NS4_8TiledMMAINS4_8MMA_AtomIJNS4_10MMA_TraitsINS4_19SM100_MMA_F8F6F4_SSEJSI_SK_fSE_SF_NS4_17integral_constantINS4_4UMMA5MajorELSR_1EEESS_NSP_INSQ_7ScaleInELST_0EEESU_EEEEEENS4_6LayoutISC_NS5_IJNSA_ILi0EEESY_SY_EEEEENS5_IJNS4_10UnderscoreES11_S11_EEEEENS4_13SM90_TMA_LOADENS4_14ComposedLayoutINS4_7SwizzleILi3ELi4ELi3EEENS4_18smem_ptr_flag_bitsILi8EEENSX_INS5_IJSE_NSA_ILi8EEEEEENS5_IJSB_SE_EEEEEEEvNS4_8identityES14_S1E_vS1F_EENS_8epilogue10collective18CollectiveEpilogueINS1H_23Sm100TmaWarpSpecializedILi4ELi2ELi64ELb0ELb0EEEJSH_NS5_IJNSX_ISE_SB_EENSX_INSA_ILi64EEESB_EEEEESI_NS5_IJlSB_lEEESI_S1Q_NS1H_6fusion15FusionCallbacksIS1L_NS1R_17LinearCombinationISI_fSI_fLNS_15FloatRoundStyleE2EEESH_S1P_JEEENS4_5SM1004TMEM4LOAD26SM100_TMEM_LOAD_32dp32b64xES14_NS15_INS16_ILi2ELi4ELi3EEES19_NSX_INS5_IJS1A_S1N_EEENS5_IJS1N_SB_EEEEEEENS4_39AutoVectorizingCopyWithAssumedAlignmentILi128EEENS4_14SM90_TMA_STOREES25_S27_S27_EEEvvEEEEvNT_6ParamsE,"",@"SHT_CUDA_INFO"
	.sectionflags	@""
	.align	4


	//----- nvinfo : EIATTR_CUDA_API_VERSION
	.align		4
        /*0000*/ 	.byte	0x04, 0x37
        /*0002*/ 	.short	(.L_32 - .L_31)
.L_31:
        /*0004*/ 	.word	0x00000082


	//----- nvinfo : EIATTR_KPARAM_INFO
	.align		4
.L_32:
        /*0008*/ 	.byte	0x04, 0x17
        /*000a*/ 	.short	(.L_34 - .L_33)
.L_33:
        /*000c*/ 	.word	0x00000000
        /*0010*/ 	.short	0x0000
        /*0012*/ 	.short	0x0000
        /*0014*/ 	.byte	0x00, 0xf0, 0x01, 0x20


	//----- nvinfo : EIATTR_AT_ENTRY_FRAGMENTS
	.align		4
.L_34:
        /*0018*/ 	.byte	0x04, 0x4f
        /*001a*/ 	.short	(.L_36 - .L_35)


	//   ....[0]....
.L_35:
        /*001c*/ 	.word	0x00000006


	//----- nvinfo : EIATTR_RESERVED_SMEM_USED
	.align		4
.L_36:
        /*0020*/ 	.byte	0x01, 0x41
	.zero		2


	//----- nvinfo : EIATTR_SPARSE_MMA_MASK
	.align		4
        /*0024*/ 	.byte	0x03, 0x50
        /*0026*/ 	.short	0x0000


	//----- nvinfo : EIATTR_TCGEN05_1CTA_USED
	.align		4
        /*0028*/ 	.byte	0x01, 0x51
	.zero		2


	//----- nvinfo : EIATTR_MAXREG_COUNT
	.align		4
        /*002c*/ 	.byte	0x03, 0x1b
        /*002e*/ 	.short	0x00ff


	//----- nvinfo : EIATTR_NUM_BARRIERS
	.align		4
        /*0030*/ 	.byte	0x02, 0x4c
        /*0032*/ 	.byte	0x07
	.zero		1


	//----- nvinfo : EIATTR_EXTERNS
	.align		4
        /*0034*/ 	.byte	0x04, 0x0f
        /*0036*/ 	.short	(.L_38 - .L_37)


	//   ....[0]....
	.align		4
.L_37:
        /*0038*/ 	.word	index@(__assertfail)


	//----- nvinfo : EIATTR_MERCURY_ISA_VERSION
	.align		4
.L_38:
        /*003c*/ 	.byte	0x03, 0x5f
        /*003e*/ 	.short	0x0101


	//----- nvinfo : EIATTR_INT_WARP_WIDE_INSTR_OFFSETS
	.align		4
        /*0040*/ 	.byte	0x04, 0x31
        /*0042*/ 	.short	(.L_40 - .L_39)


	//   ....[0]....
.L_39:
        /*0044*/ 	.word	0x00001fd0


	//   ....[1]....
        /*0048*/ 	.word	0x00003d50


	//   ....[2]....
        /*004c*/ 	.word	0x00003d70


	//   ....[3]....
        /*0050*/ 	.word	0x00003da0


	//   ....[4]....
        /*0054*/ 	.word	0x000046e0


	//   ....[5]....
        /*0058*/ 	.word	0x00004750


	//   ....[6]....
        /*005c*/ 	.word	0x00004830


	//   ....[7]....
        /*0060*/ 	.word	0x000048b0


	//   ....[8]....
        /*0064*/ 	.word	0x000049c0


	//   ....[9]....
        /*0068*/ 	.word	0x00004a50


	//   ....[10]....
        /*006c*/ 	.word	0x00004c30


	//   ....[11]....
        /*0070*/ 	.word	0x00004d90


	//----- nvinfo : EIATTR_COOP_GROUP_MASK_REGIDS
	.align		4
.L_40:
        /*0074*/ 	.byte	0x04, 0x29
        /*0076*/ 	.short	(.L_42 - .L_41)


	//   ....[0]....
.L_41:
        /*0078*/ 	.word	0xffffffff


	//   ....[1]....
        /*007c*/ 	.word	0xffffffff


	//   ....[2]....
        /*0080*/ 	.word	0xffffffff


	//   ....[3]....
        /*0084*/ 	.word	0xffffffff


	//   ....[4]....
        /*0088*/ 	.word	0xffffffff


	//   ....[5]....
        /*008c*/ 	.word	0xffffffff


	//   ....[6]....
        /*0090*/ 	.word	0xffffffff


	//   ....[7]....
        /*0094*/ 	.word	0xffffffff


	//   ....[8]....
        /*0098*/ 	.word	0xffffffff


	//   ....[9]....
        /*009c*/ 	.word	0xffffffff


	//   ....[10]....
        /*00a0*/ 	.word	0xffffffff


	//   ....[11]....
        /*00a4*/ 	.word	0xffffffff


	//   ....[12]....
        /*00a8*/ 	.word	0xffffffff


	//----- nvinfo : EIATTR_COOP_GROUP_INSTR_OFFSETS
	.align		4
.L_42:
        /*00ac*/ 	.byte	0x04, 0x28
        /*00ae*/ 	.short	(.L_44 - .L_43)


	//   ....[0]....
.L_43:
        /*00b0*/ 	.word	0x00000090


	//   ....[1]....
        /*00b4*/ 	.word	0x000004d0


	//   ....[2]....
        /*00b8*/ 	.word	0x000007b0


	//   ....[3]....
        /*00bc*/ 	.word	0x00000950


	//   ....[4]....
        /*00c0*/ 	.word	0x00000a50


	//   ....[5]....
        /*00c4*/ 	.word	0x00000bc0


	//   ....[6]....
        /*00c8*/ 	.word	0x00000d20


	//   ....[7]....
        /*00cc*/ 	.word	0x00001eb0


	//   ....[8]....
        /*00d0*/ 	.word	0x00003230


	//   ....[9]....
        /*00d4*/ 	.word	0x00003440


	//   ....[10]....
        /*00d8*/ 	.word	0x00003470


	//   ....[11]....
        /*00dc*/ 	.word	0x00003c30


	//   ....[12]....
        /*00e0*/ 	.word	0x00003e60


	//----- nvinfo : EIATTR_VRC_CTA_INIT_COUNT
	.align		4
.L_44:
        /*00e4*/ 	.byte	0x02, 0x4a
        /*00e6*/ 	.byte	0x80
	.zero		1


	//----- nvinfo : EIATTR_SYSCALL_OFFSETS
	.align		4
        /*00e8*/ 	.byte	0x04, 0x46
        /*00ea*/ 	.short	(.L_46 - .L_45)


	//   ....[0]....
.L_45:
        /*00ec*/ 	.word	0x00005800


	//   ....[1]....
        /*00f0*/ 	.word	0x00005940


	//   ....[2]....
        /*00f4*/ 	.word	0x000061a0


	//   ....[3]....
        /*00f8*/ 	.word	0x000077c0


	//   ....[4]....
        /*00fc*/ 	.word	0x00008d70


	//   ....[5]....
        /*0100*/ 	.word	0x0000a340


	//----- nvinfo : EIATTR_MBARRIER_INSTR_OFFSETS
	.align		4
.L_46:
        /*0104*/ 	.byte	0x04, 0x39
        /*0106*/ 	.short	(.L_48 - .L_47)


	//   ....[0]....
.L_47:
        /*0108*/ 	.word	0x000005d0
        /*010c*/ 	.word	0x000000ff
        /*0110*/ 	.word	0x00000000
        /*0114*/ 	.short	0x0100
        /*0116*/ 	.byte	0x05
	.zero		1


	//   ....[1]....
        /*0118*/ 	.word	0x000005e0
        /*011c*/ 	.word	0x000000ff
        /*0120*/ 	.word	0x00000070
        /*0124*/ 	.short	0x0100
        /*0126*/ 	.byte	0x05
	.zero		1


	//   ....[2]....
        /*0128*/ 	.word	0x000005f0
        /*012c*/ 	.word	0x000000ff
        /*0130*/ 	.word	0x00000008
        /*0134*/ 	.short	0x0100
        /*0136*/ 	.byte	0x05
	.zero		1


	//   ....[3]....
        /*0138*/ 	.word	0x00000600
        /*013c*/ 	.word	0x000000ff
        /*0140*/ 	.word	0x00000078
        /*0144*/ 	.short	0x0100
        /*0146*/ 	.byte	0x05
	.zero		1


	//   ....[4]....
        /*0148*/ 	.word	0x00000610
        /*014c*/ 	.word	0x000000ff
        /*0150*/ 	.word	0x00000010
        /*0154*/ 	.short	0x0100
        /*0156*/ 	.byte	0x05
	.zero		1


	//   ....[5]....
        /*0158*/ 	.word	0x00000620
        /*015c*/ 	.word	0x000000ff
        /*0160*/ 	.word	0x00000080
        /*0164*/ 	.short	0x0100
        /*0166*/ 	.byte	0x05
	.zero		1


	//   ....[6]....
        /*0168*/ 	.word	0x00000630
        /*016c*/ 	.word	0x000000ff
        /*0170*/ 	.word	0x00000018
        /*0174*/ 	.short	0x0100
        /*0176*/ 	.byte	0x05
	.zero		1


	//   ....[7]....
        /*0178*/ 	.word	0x00000640
        /*017c*/ 	.word	0x000000ff
        /*0180*/ 	.word	0x00000088
        /*0184*/ 	.short	0x0100
        /*0186*/ 	.byte	0x05
	.zero		1


	//   ....[8]....
        /*0188*/ 	.word	0x00000650
        /*018c*/ 	.word	0x000000ff
        /*0190*/ 	.word	0x00000020
        /*0194*/ 	.short	0x0100
        /*0196*/ 	.byte	0x05
	.zero		1


	//   ....[9]....
        /*0198*/ 	.word	0x00000660
        /*019c*/ 	.word	0x000000ff
        /*01a0*/ 	.word	0x00000090
        /*01a4*/ 	.short	0x0100
        /*01a6*/ 	.byte	0x05
	.zero		1


	//   ....[10]....
        /*01a8*/ 	.word	0x00000670
        /*01ac*/ 	.word	0x000000ff
        /*01b0*/ 	.word	0x00000028
        /*01b4*/ 	.short	0x0100
        /*01b6*/ 	.byte	0x05
	.zero		1


	//   ....[11]....
        /*01b8*/ 	.word	0x00000680
        /*01bc*/ 	.word	0x000000ff
        /*01c0*/ 	.word	0x00000098
        /*01c4*/ 	.short	0x0100
        /*01c6*/ 	.byte	0x05
	.zero		1


	//   ....[12]....
        /*01c8*/ 	.word	0x00000690
        /*01cc*/ 	.word	0x000000ff
        /*01d0*/ 	.word	0x00000030
        /*01d4*/ 	.short	0x0100
        /*01d6*/ 	.byte	0x05
	.zero		1


	//   ....[13]....
        /*01d8*/ 	.word	0x000006a0
        /*01dc*/ 	.word	0x000000ff
        /*01e0*/ 	.word	0x000000a0
        /*01e4*/ 	.short	0x0100
        /*01e6*/ 	.byte	0x05
	.zero		1


	//   ....[14]....
        /*01e8*/ 	.word	0x000006b0
        /*01ec*/ 	.word	0x000000ff
        /*01f0*/ 	.word	0x00000038
        /*01f4*/ 	.short	0x0100
        /*01f6*/ 	.byte	0x05
	.zero		1


	//   ....[15]....
        /*01f8*/ 	.word	0x000006c0
        /*01fc*/ 	.word	0x000000ff
        /*0200*/ 	.word	0x000000a8
        /*0204*/ 	.short	0x0100
        /*0206*/ 	.byte	0x05
	.zero		1


	//   ....[16]....
        /*0208*/ 	.word	0x000006d0
        /*020c*/ 	.word	0x000000ff
        /*0210*/ 	.word	0x00000040
        /*0214*/ 	.short	0x0100
        /*0216*/ 	.byte	0x05
	.zero		1


	//   ....[17]....
        /*0218*/ 	.word	0x000006e0
        /*021c*/ 	.word	0x000000ff
        /*0220*/ 	.word	0x000000b0
        /*0224*/ 	.short	0x0100
        /*0226*/ 	.byte	0x05
	.zero		1


	//   ....[18]....
        /*0228*/ 	.word	0x000006f0
        /*022c*/ 	.word	0x000000ff
        /*0230*/ 	.word	0x00000048
        /*0234*/ 	.short	0x0100
        /*0236*/ 	.byte	0x05
	.zero		1


	//   ....[19]....
        /*0238*/ 	.word	0x00000700
        /*023c*/ 	.word	0x000000ff
        /*0240*/ 	.word	0x000000b8
        /*0244*/ 	.short	0x0100
        /*0246*/ 	.byte	0x05
	.zero		1


	//   ....[20]....
        /*0248*/ 	.word	0x00000710
        /*024c*/ 	.word	0x000000ff
        /*0250*/ 	.word	0x00000050
        /*0254*/ 	.short	0x0100
        /*0256*/ 	.byte	0x05
	.zero		1


	//   ....[21]....
        /*0258*/ 	.word	0x00000720
        /*025c*/ 	.word	0x000000ff
        /*0260*/ 	.word	0x000000c0
        /*0264*/ 	.short	0x0100
        /*0266*/ 	.byte	0x05
	.zero		1


	//   ....[22]....
        /*0268*/ 	.word	0x00000730
        /*026c*/ 	.word	0x000000ff
        /*0270*/ 	.word	0x00000058
        /*0274*/ 	.short	0x0100
        /*0276*/ 	.byte	0x05
	.zero		1


	//   ....[23]....
        /*0278*/ 	.word	0x00000740
        /*027c*/ 	.word	0x000000ff
        /*0280*/ 	.word	0x000000c8
        /*0284*/ 	.short	0x0100
        /*0286*/ 	.byte	0x05
	.zero		1


	//   ....[24]....
        /*0288*/ 	.word	0x00000750
        /*028c*/ 	.word	0x000000ff
        /*0290*/ 	.word	0x00000060
        /*0294*/ 	.short	0x0100
        /*0296*/ 	.byte	0x05
	.zero		1


	//   ....[25]....
        /*0298*/ 	.word	0x00000760
        /*029c*/ 	.word	0x000000ff
        /*02a0*/ 	.word	0x000000d0
        /*02a4*/ 	.short	0x0100
        /*02a6*/ 	.byte	0x05
	.zero		1


	//   ....[26]....
        /*02a8*/ 	.word	0x00000770
        /*02ac*/ 	.word	0x000000ff
        /*02b0*/ 	.word	0x00000068
        /*02b4*/ 	.short	0x0100
        /*02b6*/ 	.byte	0x05
	.zero		1


	//   ....[27]....
        /*02b8*/ 	.word	0x00000780
        /*02bc*/ 	.word	0x000000ff
        /*02c0*/ 	.word	0x000000d8
        /*02c4*/ 	.short	0x0100
        /*02c6*/ 	.byte	0x05
	.zero		1


	//   ....[28]....
        /*02c8*/ 	.word	0x000008c0
        /*02cc*/ 	.word	0x000000ff
        /*02d0*/ 	.word	0x000000e0
        /*02d4*/ 	.short	0x0100
        /*02d6*/ 	.byte	0x07
	.zero		1


	//   ....[29]....
        /*02d8*/ 	.word	0x000008d0
        /*02dc*/ 	.word	0x000000ff
        /*02e0*/ 	.word	0x00000100
        /*02e4*/ 	.short	0x0100
        /*02e6*/ 	.byte	0x07
	.zero		1


	//   ....[30]....
        /*02e8*/ 	.word	0x000008e0
        /*02ec*/ 	.word	0x000000ff
        /*02f0*/ 	.word	0x000000e8
        /*02f4*/ 	.short	0x0100
        /*02f6*/ 	.byte	0x07
	.zero		1


	//   ....[31]....
        /*02f8*/ 	.word	0x000008f0
        /*02fc*/ 	.word	0x000000ff
        /*0300*/ 	.word	0x00000108
        /*0304*/ 	.short	0x0100
        /*0306*/ 	.byte	0x07
	.zero		1


	//   ....[32]....
        /*0308*/ 	.word	0x00000900
        /*030c*/ 	.word	0x000000ff
        /*0310*/ 	.word	0x000000f0
        /*0314*/ 	.short	0x0100
        /*0316*/ 	.byte	0x07
	.zero		1


	//   ....[33]....
        /*0318*/ 	.word	0x00000910
        /*031c*/ 	.word	0x000000ff
        /*0320*/ 	.word	0x00000110
        /*0324*/ 	.short	0x0100
        /*0326*/ 	.byte	0x07
	.zero		1


	//   ....[34]....
        /*0328*/ 	.word	0x00000920
        /*032c*/ 	.word	0x000000ff
        /*0330*/ 	.word	0x000000f8
        /*0334*/ 	.short	0x0100
        /*0336*/ 	.byte	0x07
	.zero		1


	//   ....[35]....
        /*0338*/ 	.word	0x00000930
        /*033c*/ 	.word	0x000000ff
        /*0340*/ 	.word	0x00000118
        /*0344*/ 	.short	0x0100
        /*0346*/ 	.byte	0x07
	.zero		1


	//   ....[36]....
        /*0348*/ 	.word	0x00000a20
        /*034c*/ 	.word	0x000000ff
        /*0350*/ 	.word	0x00000120
        /*0354*/ 	.short	0x0100
        /*0356*/ 	.byte	0x05
	.zero		1


	//   ....[37]....
        /*0358*/ 	.word	0x00000a30
        /*035c*/ 	.word	0x000000ff
        /*0360*/ 	.word	0x00000128
        /*0364*/ 	.short	0x0100
        /*0366*/ 	.byte	0x05
	.zero		1


	//   ....[38]....
        /*0368*/ 	.word	0x00000b70
        /*036c*/ 	.word	0x000000ff
        /*0370*/ 	.word	0x00000130
        /*0374*/ 	.short	0x0100
        /*0376*/ 	.byte	0x05
	.zero		1


	//   ....[39]....
        /*0378*/ 	.word	0x00000b80
        /*037c*/ 	.word	0x000000ff
        /*0380*/ 	.word	0x00000140
        /*0384*/ 	.short	0x0100
        /*0386*/ 	.byte	0x05
	.zero		1


	//   ....[40]....
        /*0388*/ 	.word	0x00000b90
        /*038c*/ 	.word	0x000000ff
        /*0390*/ 	.word	0x00000138
        /*0394*/ 	.short	0x0100
        /*0396*/ 	.byte	0x05
	.zero		1


	//   ....[41]....
        /*0398*/ 	.word	0x00000ba0
        /*039c*/ 	.word	0x000000ff
        /*03a0*/ 	.word	0x00000148
        /*03a4*/ 	.short	0x0100
        /*03a6*/ 	.byte	0x05
	.zero		1


	//   ....[42]....
        /*03a8*/ 	.word	0x00000cd0
        /*03ac*/ 	.word	0x000000ff
        /*03b0*/ 	.word	0x00000150
        /*03b4*/ 	.short	0x0100
        /*03b6*/ 	.byte	0x07
	.zero		1


	//   ....[43]....
        /*03b8*/ 	.word	0x00000ce0
        /*03bc*/ 	.word	0x000000ff
        /*03c0*/ 	.word	0x00000160
        /*03c4*/ 	.short	0x0100
        /*03c6*/ 	.byte	0x07
	.zero		1


	//   ....[44]....
        /*03c8*/ 	.word	0x00000cf0
        /*03cc*/ 	.word	0x000000ff
        /*03d0*/ 	.word	0x00000158
        /*03d4*/ 	.short	0x0100
        /*03d6*/ 	.byte	0x07
	.zero		1


	//   ....[45]....
        /*03d8*/ 	.word	0x00000d00
        /*03dc*/ 	.word	0x000000ff
        /*03e0*/ 	.word	0x00000168
        /*03e4*/ 	.short	0x0100
        /*03e6*/ 	.byte	0x07
	.zero		1


	//   ....[46]....
        /*03e8*/ 	.word	0x00000df0
        /*03ec*/ 	.word	0x000000ff
        /*03f0*/ 	.word	0x00000170
        /*03f4*/ 	.short	0x0100
        /*03f6*/ 	.byte	0x05
	.zero		1


	//   ....[47]....
        /*03f8*/ 	.word	0x00000e00
        /*03fc*/ 	.word	0x000000ff
        /*0400*/ 	.word	0x00000180
        /*0404*/ 	.short	0x0100
        /*0406*/ 	.byte	0x05
	.zero		1


	//   ....[48]....
        /*0408*/ 	.word	0x00000e10
        /*040c*/ 	.word	0x000000ff
        /*0410*/ 	.word	0x00000178
        /*0414*/ 	.short	0x0100
        /*0416*/ 	.byte	0x05
	.zero		1


	//   ....[49]....
        /*0418*/ 	.word	0x00000e20
        /*041c*/ 	.word	0x000000ff
        /*0420*/ 	.word	0x00000188
        /*0424*/ 	.short	0x0100
        /*0426*/ 	.byte	0x05
	.zero		1


	//   ....[50]....
        /*0428*/ 	.word	0x000016f0
        /*042c*/ 	.word	0x00000003
        /*0430*/ 	.word	0x00000180
        /*0434*/ 	.short	0x010a
        /*0436*/ 	.byte	0xff
	.zero		1


	//   ....[51]....
        /*0438*/ 	.word	0x00001720
        /*043c*/ 	.word	0x00000003
        /*0440*/ 	.word	0x00000170
        /*0444*/ 	.short	0x0101
        /*0446*/ 	.byte	0xff
	.zero		1


	//   ....[52]....
        /*0448*/ 	.word	0x000017f0
        /*044c*/ 	.word	0x000000ff
        /*0450*/ 	.word	0x00000070
        /*0454*/ 	.short	0x010a
        /*0456*/ 	.byte	0x08
	.zero		1


	//   ....[53]....
        /*0458*/ 	.word	0x000018a0
        /*045c*/ 	.word	0x000000ff
        /*0460*/ 	.word	0x00000070
        /*0464*/ 	.short	0x010a
        /*0466*/ 	.byte	0x21
	.zero		1


	//   ....[54]....
        /*0468*/ 	.word	0x000019f0
        /*046c*/ 	.word	0x000000ff
        /*0470*/ 	.word	0x00000070
        /*0474*/ 	.short	0x010a
        /*0476*/ 	.byte	0x08
	.zero		1


	//   ....[55]....
        /*0478*/ 	.word	0x00001b50
        /*047c*/ 	.word	0x000000ff
        /*0480*/ 	.word	0x00000128
        /*0484*/ 	.short	0x0101
        /*0486*/ 	.byte	0x04
	.zero		1


	//   ....[56]....
        /*0488*/ 	.word	0x00001b70
        /*048c*/ 	.word	0x000000ff
        /*0490*/ 	.word	0x00000070
        /*0494*/ 	.short	0x010a
        /*0496*/ 	.byte	0x08
	.zero		1


	//   ....[57]....
        /*0498*/ 	.word	0x00001c00
        /*049c*/ 	.word	0x000000ff
        /*04a0*/ 	.word	0x00000070
        /*04a4*/ 	.short	0x010a
        /*04a6*/ 	.byte	0x19
	.zero		1


	//   ....[58]....
        /*04a8*/ 	.word	0x00001d50
        /*04ac*/ 	.word	0x000000ff
        /*04b0*/ 	.word	0x00000070
        /*04b4*/ 	.short	0x010a
        /*04b6*/ 	.byte	0x08
	.zero		1


	//   ....[59]....
        /*04b8*/ 	.word	0x00001ee0
        /*04bc*/ 	.word	0x00000002
        /*04c0*/ 	.word	0x00000130
        /*04c4*/ 	.short	0x010a
        /*04c6*/ 	.byte	0xff
	.zero		1


	//   ....[60]....
        /*04c8*/ 	.word	0x00001fa0
        /*04cc*/ 	.word	0x00000002
        /*04d0*/ 	.word	0x00000000
        /*04d4*/ 	.short	0x0101
        /*04d6*/ 	.byte	0xff
	.zero		1


	//   ....[61]....
        /*04d8*/ 	.word	0x00002500
        /*04dc*/ 	.word	0x000000ff
        /*04e0*/ 	.word	0x00000000
        /*04e4*/ 	.short	0x010a
        /*04e6*/ 	.byte	0x05
	.zero		1


	//   ....[62]....
        /*04e8*/ 	.word	0x00002590
        /*04ec*/ 	.word	0x000000ff
        /*04f0*/ 	.word	0x00000000
        /*04f4*/ 	.short	0x010a
        /*04f6*/ 	.byte	0x05
	.zero		1


	//   ....[63]....
        /*04f8*/ 	.word	0x00002620
        /*04fc*/ 	.word	0x000000ff
        /*0500*/ 	.word	0x00000000
        /*0504*/ 	.short	0x010a
        /*0506*/ 	.byte	0x05
	.zero		1


	//   ....[64]....
        /*0508*/ 	.word	0x000026b0
        /*050c*/ 	.word	0x000000ff
        /*0510*/ 	.word	0x00000000
        /*0514*/ 	.short	0x010a
        /*0516*/ 	.byte	0x05
	.zero		1


	//   ....[65]....
        /*0518*/ 	.word	0x00002740
        /*051c*/ 	.word	0x000000ff
        /*0520*/ 	.word	0x00000000
        /*0524*/ 	.short	0x010a
        /*0526*/ 	.byte	0x05
	.zero		1


	//   ....[66]....
        /*0528*/ 	.word	0x000027d0
        /*052c*/ 	.word	0x000000ff
        /*0530*/ 	.word	0x00000000
        /*0534*/ 	.short	0x010a
        /*0536*/ 	.byte	0x05
	.zero		1


	//   ....[67]....
        /*0538*/ 	.word	0x00002860
        /*053c*/ 	.word	0x000000ff
        /*0540*/ 	.word	0x00000000
        /*0544*/ 	.short	0x010a
        /*0546*/ 	.byte	0x05
	.zero		1


	//   ....[68]....
        /*0548*/ 	.word	0x000028f0
        /*054c*/ 	.word	0x000000ff
        /*0550*/ 	.word	0x00000000
        /*0554*/ 	.short	0x010a
        /*0556*/ 	.byte	0x05
	.zero		1


	//   ....[69]....
        /*0558*/ 	.word	0x00002980
        /*055c*/ 	.word	0x000000ff
        /*0560*/ 	.word	0x00000000
        /*0564*/ 	.short	0x010a
        /*0566*/ 	.byte	0x05
	.zero		1


	//   ....[70]....
        /*0568*/ 	.word	0x00002a10
        /*056c*/ 	.word	0x000000ff
        /*0570*/ 	.word	0x00000000
        /*0574*/ 	.short	0x010a
        /*0576*/ 	.byte	0x05
	.zero		1


	//   ....[71]....
        /*0578*/ 	.word	0x00002aa0
        /*057c*/ 	.word	0x000000ff
        /*0580*/ 	.word	0x00000000
        /*0584*/ 	.short	0x010a
        /*0586*/ 	.byte	0x05
	.zero		1


	//   ....[72]....
        /*0588*/ 	.word	0x00002b30
        /*058c*/ 	.word	0x000000ff
        /*0590*/ 	.word	0x00000000
        /*0594*/ 	.short	0x010a
        /*0596*/ 	.byte	0x05
	.zero		1


	//   ....[73]....
        /*0598*/ 	.word	0x00002bc0
        /*059c*/ 	.word	0x000000ff
        /*05a0*/ 	.word	0x00000000
        /*05a4*/ 	.short	0x010a
        /*05a6*/ 	.byte	0x05
	.zero		1


	//   ....[74]....
        /*05a8*/ 	.word	0x00002c60
        /*05ac*/ 	.word	0x00000000
        /*05b0*/ 	.word	0x00000000
        /*05b4*/ 	.short	0x010a
        /*05b6*/ 	.byte	0xff
	.zero		1


	//   ....[75]....
        /*05b8*/ 	.word	0x00002d80
        /*05bc*/ 	.word	0x00000000
        /*05c0*/ 	.word	0x00000170
        /*05c4*/ 	.short	0x010a
        /*05c6*/ 	.byte	0xff
	.zero		1


	//   ....[76]....
        /*05c8*/ 	.word	0x00002de0
        /*05cc*/ 	.word	0x00000004
        /*05d0*/ 	.word	0x00000000
        /*05d4*/ 	.short	0x0101
        /*05d6*/ 	.byte	0xff
	.zero		1


	//   ....[77]....
        /*05d8*/ 	.word	0x00002e00
        /*05dc*/ 	.word	0x000000ff
        /*05e0*/ 	.word	0x00000140
        /*05e4*/ 	.short	0x010a
        /*05e6*/ 	.byte	0x05
	.zero		1


	//   ....[78]....
        /*05e8*/ 	.word	0x00002f20
        /*05ec*/ 	.word	0x00000000
        /*05f0*/ 	.word	0x00000130
        /*05f4*/ 	.short	0x010a
        /*05f6*/ 	.byte	0xff
	.zero		1


	//   ....[79]....
        /*05f8*/ 	.word	0x00003030
        /*05fc*/ 	.word	0x00000000
        /*0600*/ 	.word	0x00000000
        /*0604*/ 	.short	0x0101
        /*0606*/ 	.byte	0xff
	.zero		1


	//   ....[80]....
        /*0608*/ 	.word	0x000030c0
        /*060c*/ 	.word	0x000000ff
        /*0610*/ 	.word	0x00000140
        /*0614*/ 	.short	0x0106
        /*0616*/ 	.byte	0x05
	.zero		1


	//   ....[81]....
        /*0618*/ 	.word	0x000030e0
        /*061c*/ 	.word	0x000000ff
        /*0620*/ 	.word	0x00000140
        /*0624*/ 	.short	0x010a
        /*0626*/ 	.byte	0x05
	.zero		1


	//   ....[82]....
        /*0628*/ 	.word	0x00003170
        /*062c*/ 	.word	0x000000ff
        /*0630*/ 	.word	0x00000140
        /*0634*/ 	.short	0x0106
        /*0636*/ 	.byte	0x04
	.zero		1


	//   ....[83]....
        /*0638*/ 	.word	0x000031b0
        /*063c*/ 	.word	0x00000000
        /*0640*/ 	.word	0x00000140
        /*0644*/ 	.short	0x010a
        /*0646*/ 	.byte	0xff
	.zero		1


	//   ....[84]....
        /*0648*/ 	.word	0x00003680
        /*064c*/ 	.word	0x00000000
        /*0650*/ 	.word	0x00000130
        /*0654*/ 	.short	0x010a
        /*0656*/ 	.byte	0xff
	.zero		1


	//   ....[85]....
        /*0658*/ 	.word	0x00003780
        /*065c*/ 	.word	0x00000003
        /*0660*/ 	.word	0x00000000
        /*0664*/ 	.short	0x0101
        /*0666*/ 	.byte	0xff
	.zero		1


	//   ....[86]....
        /*0668*/ 	.word	0x00003790
        /*066c*/ 	.word	0x000000ff
        /*0670*/ 	.word	0x00000000
        /*0674*/ 	.short	0x010a
        /*0676*/ 	.byte	0x04
	.zero		1


	//   ....[87]....
        /*0678*/ 	.word	0x000037b0
        /*067c*/ 	.word	0x000000ff
        /*0680*/ 	.word	0x00000160
        /*0684*/ 	.short	0x010a
        /*0686*/ 	.byte	0x09
	.zero		1


	//   ....[88]....
        /*0688*/ 	.word	0x00003890
        /*068c*/ 	.word	0x000000ff
        /*0690*/ 	.word	0x00000000
        /*0694*/ 	.short	0x010a
        /*0696*/ 	.byte	0x07
	.zero		1


	//   ....[89]....
        /*0698*/ 	.word	0x000039a0
        /*069c*/ 	.word	0x000000ff
        /*06a0*/ 	.word	0x00000000
        /*06a4*/ 	.short	0x010a
        /*06a6*/ 	.byte	0x04
	.zero		1


	//   ....[90]....
        /*06a8*/ 	.word	0x00003b80
        /*06ac*/ 	.word	0x000000ff
        /*06b0*/ 	.word	0x00000000
        /*06b4*/ 	.short	0x010a
        /*06b6*/ 	.byte	0x05
	.zero		1


	//   ....[91]....
        /*06b8*/ 	.word	0x00003c10
        /*06bc*/ 	.word	0x000000ff
        /*06c0*/ 	.word	0x00000000
        /*06c4*/ 	.short	0x010a
        /*06c6*/ 	.byte	0x07
	.zero		1


	//   ....[92]....
        /*06c8*/ 	.word	0x00004090
        /*06cc*/ 	.word	0x00000000
        /*06d0*/ 	.word	0x00000130
        /*06d4*/ 	.short	0x010a
        /*06d6*/ 	.byte	0xff
	.zero		1


	//   ....[93]....
        /*06d8*/ 	.word	0x00004150
        /*06dc*/ 	.word	0x00000000
        /*06e0*/ 	.word	0x00000000
        /*06e4*/ 	.short	0x0101
        /*06e6*/ 	.byte	0xff
	.zero		1


	//   ....[94]....
        /*06e8*/ 	.word	0x00004470
        /*06ec*/ 	.word	0x000000ff
        /*06f0*/ 	.word	0x00000128
        /*06f4*/ 	.short	0x010a
        /*06f6*/ 	.byte	0x07
	.zero		1


	//   ....[95]....
        /*06f8*/ 	.word	0x00004660
        /*06fc*/ 	.word	0x000000ff
        /*0700*/ 	.word	0x00000100
        /*0704*/ 	.short	0x010a
        /*0706*/ 	.byte	0x07
	.zero		1


	//   ....[96]....
        /*0708*/ 	.word	0x000047d0
        /*070c*/ 	.word	0x000000ff
        /*0710*/ 	.word	0x000000e0
        /*0714*/ 	.short	0x010b
        /*0716*/ 	.byte	0x07
	.zero		1


	//   ....[97]....
        /*0718*/ 	.word	0x000047e0
        /*071c*/ 	.word	0x000000ff
        /*0720*/ 	.word	0x00000000
        /*0724*/ 	.short	0x0101
        /*0726*/ 	.byte	0x08
	.zero		1


	//   ....[98]....
        /*0728*/ 	.word	0x00004800
        /*072c*/ 	.word	0x000000ff
        /*0730*/ 	.word	0x00000108
        /*0734*/ 	.short	0x010a
        /*0736*/ 	.byte	0x07
	.zero		1


	//   ....[99]....
        /*0738*/ 	.word	0x00004960
        /*073c*/ 	.word	0x000000ff
        /*0740*/ 	.word	0x000000e8
        /*0744*/ 	.short	0x010b
        /*0746*/ 	.byte	0x07
	.zero		1


	//   ....[100]....
        /*0748*/ 	.word	0x00004970
        /*074c*/ 	.word	0x000000ff
        /*0750*/ 	.word	0x00000000
        /*0754*/ 	.short	0x0101
        /*0756*/ 	.byte	0x08
	.zero		1


	//   ....[101]....
        /*0758*/ 	.word	0x00004980
        /*075c*/ 	.word	0x000000ff
        /*0760*/ 	.word	0x00000110
        /*0764*/ 	.short	0x010a
        /*0766*/ 	.byte	0x07
	.zero		1


	//   ....[102]....
        /*0768*/ 	.word	0x00004b20
        /*076c*/ 	.word	0x000000ff
        /*0770*/ 	.word	0x000000f0
        /*0774*/ 	.short	0x010b
        /*0776*/ 	.byte	0x07
	.zero		1


	//   ....[103]....
        /*0778*/ 	.word	0x00004b90
        /*077c*/ 	.word	0x000000ff
        /*0780*/ 	.word	0x00000000
        /*0784*/ 	.short	0x0101
        /*0786*/ 	.byte	0x08
	.zero		1


	//   ....[104]....
        /*0788*/ 	.word	0x00004bc0
        /*078c*/ 	.word	0x000000ff
        /*0790*/ 	.word	0x00000118
        /*0794*/ 	.short	0x010a
        /*0796*/ 	.byte	0x07
	.zero		1


	//   ....[105]....
        /*0798*/ 	.word	0x00004dd0
        /*079c*/ 	.word	0x000000ff
        /*07a0*/ 	.word	0x000000f8
        /*07a4*/ 	.short	0x010b
        /*07a6*/ 	.byte	0x07
	.zero		1


	//   ....[106]....
        /*07a8*/ 	.word	0x00004df0
        /*07ac*/ 	.word	0x000000ff
        /*07b0*/ 	.word	0x00000000
        /*07b4*/ 	.short	0x0101
        /*07b6*/ 	.byte	0x0d
	.zero		1


	//   ....[107]....
        /*07b8*/ 	.word	0x00004e20
        /*07bc*/ 	.word	0x000000ff
        /*07c0*/ 	.word	0x00000100
        /*07c4*/ 	.short	0x010a
        /*07c6*/ 	.byte	0x07
	.zero		1


	//   ....[108]....
        /*07c8*/ 	.word	0x00004e40
        /*07cc*/ 	.word	0x000000ff
        /*07d0*/ 	.word	0x00000108
        /*07d4*/ 	.short	0x010a
        /*07d6*/ 	.byte	0x07
	.zero		1


	//   ....[109]....
        /*07d8*/ 	.word	0x00004e60
        /*07dc*/ 	.word	0x000000ff
        /*07e0*/ 	.word	0x00000110
        /*07e4*/ 	.short	0x010a
        /*07e6*/ 	.byte	0x07
	.zero		1


	//   ....[110]....
        /*07e8*/ 	.word	0x00004ea0
        /*07ec*/ 	.word	0x00000000
        /*07f0*/ 	.word	0x00000118
        /*07f4*/ 	.short	0x010a
        /*07f6*/ 	.byte	0xff
	.zero		1


	//   ....[111]....
        /*07f8*/ 	.word	0x000051d0
        /*07fc*/ 	.word	0x00000000
        /*0800*/ 	.word	0x00000130
        /*0804*/ 	.short	0x010a
        /*0806*/ 	.byte	0xff
	.zero		1


	//   ....[112]....
        /*0808*/ 	.word	0x000052e0
        /*080c*/ 	.word	0x00000000
        /*0810*/ 	.word	0x00000000
        /*0814*/ 	.short	0x0101
        /*0816*/ 	.byte	0xff
	.zero		1


	//   ....[113]....
        /*0818*/ 	.word	0x00005d40
        /*081c*/ 	.word	0x00000003
        /*0820*/ 	.word	0x000000e0
        /*0824*/ 	.short	0x010a
        /*0826*/ 	.byte	0xff
	.zero		1


	//   ....[114]....
        /*0828*/ 	.word	0x00005d80
        /*082c*/ 	.word	0x000000c1
        /*0830*/ 	.word	0x00000150
        /*0834*/ 	.short	0x010a
        /*0836*/ 	.byte	0xff
	.zero		1


	//   ....[115]....
        /*0838*/ 	.word	0x00005eb0
        /*083c*/ 	.word	0x00000003
        /*0840*/ 	.word	0x000000e0
        /*0844*/ 	.short	0x010a
        /*0846*/ 	.byte	0xff
	.zero		1


	//   ....[116]....
        /*0848*/ 	.word	0x00006010
        /*084c*/ 	.word	0x00000000
        /*0850*/ 	.word	0x00000000
        /*0854*/ 	.short	0x0101
        /*0856*/ 	.byte	0xff
	.zero		1


	//   ....[117]....
        /*0858*/ 	.word	0x00006070
        /*085c*/ 	.word	0x000000c1
        /*0860*/ 	.word	0x00000150
        /*0864*/ 	.short	0x010a
        /*0866*/ 	.byte	0xff
	.zero		1


	//   ....[118]....
        /*0868*/ 	.word	0x00007420
        /*086c*/ 	.word	0x000000cc
        /*0870*/ 	.word	0x000000e0
        /*0874*/ 	.short	0x010a
        /*0876*/ 	.byte	0xff
	.zero		1


	//   ....[119]....
        /*0878*/ 	.word	0x000074f0
        /*087c*/ 	.word	0x000000cc
        /*0880*/ 	.word	0x000000e0
        /*0884*/ 	.short	0x010a
        /*0886*/ 	.byte	0xff
	.zero		1


	//   ....[120]....
        /*0888*/ 	.word	0x00007630
        /*088c*/ 	.word	0x00000003
        /*0890*/ 	.word	0x00000000
        /*0894*/ 	.short	0x0101
        /*0896*/ 	.byte	0xff
	.zero		1


	//   ....[121]....
        /*0898*/ 	.word	0x000089d0
        /*089c*/ 	.word	0x00000000
        /*08a0*/ 	.word	0x000000e0
        /*08a4*/ 	.short	0x010a
        /*08a6*/ 	.byte	0xff
	.zero		1


	//   ....[122]....
        /*08a8*/ 	.word	0x00008aa0
        /*08ac*/ 	.word	0x00000000
        /*08b0*/ 	.word	0x000000e0
        /*08b4*/ 	.short	0x010a
        /*08b6*/ 	.byte	0xff
	.zero		1


	//   ....[123]....
        /*08b8*/ 	.word	0x00008c00
        /*08bc*/ 	.word	0x00000000
        /*08c0*/ 	.word	0x00000000
        /*08c4*/ 	.short	0x0101
        /*08c6*/ 	.byte	0xff
	.zero		1


	//   ....[124]....
        /*08c8*/ 	.word	0x00009fb0
        /*08cc*/ 	.word	0x00000000
        /*08d0*/ 	.word	0x000000e0
        /*08d4*/ 	.short	0x010a
        /*08d6*/ 	.byte	0xff
	.zero		1


	//   ....[125]....
        /*08d8*/ 	.word	0x0000a080
        /*08dc*/ 	.word	0x00000000
        /*08e0*/ 	.word	0x000000e0
        /*08e4*/ 	.short	0x010a
        /*08e6*/ 	.byte	0xff
	.zero		1


	//   ....[126]....
        /*08e8*/ 	.word	0x0000a1e0
        /*08ec*/ 	.word	0x00000000
        /*08f0*/ 	.word	0x00000000
        /*08f4*/ 	.short	0x0101
        /*08f6*/ 	.byte	0xff
	.zero		1


	//   ....[127]....
        /*08f8*/ 	.word	0x0000a6d0
        /*08fc*/ 	.word	0x000000ff
        /*0900*/ 	.word	0x00000000
        /*0904*/ 	.short	0x0101
        /*0906*/ 	.byte	0x05
	.zero		1


	//   ....[128]....
        /*0908*/ 	.word	0x0000b650
        /*090c*/ 	.word	0x00000003
        /*0910*/ 	.word	0x00000180
        /*0914*/ 	.short	0x010a
        /*0916*/ 	.byte	0xff
	.zero		1


	//   ....[129]....
        /*0918*/ 	.word	0x0000b6b0
        /*091c*/ 	.word	0x00000002
        /*0920*/ 	.word	0x00000070
        /*0924*/ 	.short	0x010a
        /*0926*/ 	.byte	0xff
	.zero		1


	//   ....[130]....
        /*0928*/ 	.word	0x0000b710
        /*092c*/ 	.word	0x00000002
        /*0930*/ 	.word	0x00000070
        /*0934*/ 	.short	0x010a
        /*0936*/ 	.byte	0xff
	.zero		1


	//   ....[131]....
        /*0938*/ 	.word	0x0000b760
        /*093c*/ 	.word	0x00000002
        /*0940*/ 	.word	0x00000130
        /*0944*/ 	.short	0x010a
        /*0946*/ 	.byte	0xff
	.zero		1


	//   ....[132]....
        /*0948*/ 	.word	0x0000b7c0
        /*094c*/ 	.word	0x00000000
        /*0950*/ 	.word	0x00000000
        /*0954*/ 	.short	0x010a
        /*0956*/ 	.byte	0xff
	.zero		1


	//   ....[133]....
        /*0958*/ 	.word	0x0000b820
        /*095c*/ 	.word	0x00000000
        /*0960*/ 	.word	0x00000000
        /*0964*/ 	.short	0x010a
        /*0966*/ 	.byte	0xff
	.zero		1


	//   ....[134]....
        /*0968*/ 	.word	0x0000b880
        /*096c*/ 	.word	0x00000000
        /*0970*/ 	.word	0x00000000
        /*0974*/ 	.short	0x010a
        /*0976*/ 	.byte	0xff
	.zero		1


	//   ....[135]....
        /*0978*/ 	.word	0x0000b8e0
        /*097c*/ 	.word	0x00000000
        /*0980*/ 	.word	0x00000000
        /*0984*/ 	.short	0x010a
        /*0986*/ 	.byte	0xff
	.zero		1


	//   ....[136]....
        /*0988*/ 	.word	0x0000b940
        /*098c*/ 	.word	0x00000000
        /*0990*/ 	.word	0x00000000
        /*0994*/ 	.short	0x010a
        /*0996*/ 	.byte	0xff
	.zero		1


	//   ....[137]....
        /*0998*/ 	.word	0x0000b9a0
        /*099c*/ 	.word	0x00000000
        /*09a0*/ 	.word	0x00000000
        /*09a4*/ 	.short	0x010a
        /*09a6*/ 	.byte	0xff
	.zero		1


	//   ....[138]....
        /*09a8*/ 	.word	0x0000ba00
        /*09ac*/ 	.word	0x00000000
        /*09b0*/ 	.word	0x00000000
        /*09b4*/ 	.short	0x010a
        /*09b6*/ 	.byte	0xff
	.zero		1


	//   ....[139]....
        /*09b8*/ 	.word	0x0000ba60
        /*09bc*/ 	.word	0x00000000
        /*09c0*/ 	.word	0x00000000
        /*09c4*/ 	.short	0x010a
        /*09c6*/ 	.byte	0xff
	.zero		1


	//   ....[140]....
        /*09c8*/ 	.word	0x0000bac0
        /*09cc*/ 	.word	0x00000000
        /*09d0*/ 	.word	0x00000000
        /*09d4*/ 	.short	0x010a
        /*09d6*/ 	.byte	0xff
	.zero		1


	//   ....[141]....
        /*09d8*/ 	.word	0x0000bb20
        /*09dc*/ 	.word	0x00000000
        /*09e0*/ 	.word	0x00000000
        /*09e4*/ 	.short	0x010a
        /*09e6*/ 	.byte	0xff
	.zero		1


	//   ....[142]....
        /*09e8*/ 	.word	0x0000bb80
        /*09ec*/ 	.word	0x00000000
        /*09f0*/ 	.word	0x00000000
        /*09f4*/ 	.short	0x010a
        /*09f6*/ 	.byte	0xff
	.zero		1


	//   ....[143]....
        /*09f8*/ 	.word	0x0000bbe0
        /*09fc*/ 	.word	0x00000000
        /*0a00*/ 	.word	0x00000000
        /*0a04*/ 	.short	0x010a
        /*0a06*/ 	.byte	0xff
	.zero		1


	//   ....[144]....
        /*0a08*/ 	.word	0x0000bc40
        /*0a0c*/ 	.word	0x00000000
        /*0a10*/ 	.word	0x00000000
        /*0a14*/ 	.short	0x010a
        /*0a16*/ 	.byte	0xff
	.zero		1


	//   ....[145]....
        /*0a18*/ 	.word	0x0000bc90
        /*0a1c*/ 	.word	0x00000000
        /*0a20*/ 	.word	0x00000170
        /*0a24*/ 	.short	0x010a
        /*0a26*/ 	.byte	0xff
	.zero		1


	//   ....[146]....
        /*0a28*/ 	.word	0x0000bcf0
        /*0a2c*/ 	.word	0x00000000
        /*0a30*/ 	.word	0x00000140
        /*0a34*/ 	.short	0x010a
        /*0a36*/ 	.byte	0xff
	.zero		1


	//   ....[147]....
        /*0a38*/ 	.word	0x0000bd40
        /*0a3c*/ 	.word	0x00000000
        /*0a40*/ 	.word	0x00000130
        /*0a44*/ 	.short	0x010a
        /*0a46*/ 	.byte	0xff
	.zero		1


	//   ....[148]....
        /*0a48*/ 	.word	0x0000bda0
        /*0a4c*/ 	.word	0x00000000
        /*0a50*/ 	.word	0x00000140
        /*0a54*/ 	.short	0x010a
        /*0a56*/ 	.byte	0xff
	.zero		1


	//   ....[149]....
        /*0a58*/ 	.word	0x0000bdf0
        /*0a5c*/ 	.word	0x00000000
        /*0a60*/ 	.word	0x00000130
        /*0a64*/ 	.short	0x010a
        /*0a66*/ 	.byte	0xff
	.zero		1


	//   ....[150]....
        /*0a68*/ 	.word	0x0000be50
        /*0a6c*/ 	.word	0x00000003
        /*0a70*/ 	.word	0x00000160
        /*0a74*/ 	.short	0x010a
        /*0a76*/ 	.byte	0xff
	.zero		1


	//   ....[151]....
        /*0a78*/ 	.word	0x0000beb0
        /*0a7c*/ 	.word	0x00000000
        /*0a80*/ 	.word	0x00000000
        /*0a84*/ 	.short	0x010a
        /*0a86*/ 	.byte	0xff
	.zero		1


	//   ....[152]....
        /*0a88*/ 	.word	0x0000bf10
        /*0a8c*/ 	.word	0x00000000
        /*0a90*/ 	.word	0x00000000
        /*0a94*/ 	.short	0x010a
        /*0a96*/ 	.byte	0xff
	.zero		1


	//   ....[153]....
        /*0a98*/ 	.word	0x0000bf70
        /*0a9c*/ 	.word	0x00000000
        /*0aa0*/ 	.word	0x00000000
        /*0aa4*/ 	.short	0x010a
        /*0aa6*/ 	.byte	0xff
	.zero		1


	//   ....[154]....
        /*0aa8*/ 	.word	0x0000bfc0
        /*0aac*/ 	.word	0x00000000
        /*0ab0*/ 	.word	0x00000130
        /*0ab4*/ 	.short	0x010a
        /*0ab6*/ 	.byte	0xff
	.zero		1


	//   ....[155]....
        /*0ab8*/ 	.word	0x0000c020
        /*0abc*/ 	.word	0x00000000
        /*0ac0*/ 	.word	0x00000128
        /*0ac4*/ 	.short	0x010a
        /*0ac6*/ 	.byte	0xff
	.zero		1


	//   ....[156]....
        /*0ac8*/ 	.word	0x0000c080
        /*0acc*/ 	.word	0x00000003
        /*0ad0*/ 	.word	0x00000100
        /*0ad4*/ 	.short	0x010a
        /*0ad6*/ 	.byte	0xff
	.zero		1


	//   ....[157]....
        /*0ad8*/ 	.word	0x0000c0e0
        /*0adc*/ 	.word	0x00000003
        /*0ae0*/ 	.word	0x00000108
        /*0ae4*/ 	.short	0x010a
        /*0ae6*/ 	.byte	0xff
	.zero		1


	//   ....[158]....
        /*0ae8*/ 	.word	0x0000c140
        /*0aec*/ 	.word	0x00000003
        /*0af0*/ 	.word	0x00000110
        /*0af4*/ 	.short	0x010a
        /*0af6*/ 	.byte	0xff
	.zero		1


	//   ....[159]....
        /*0af8*/ 	.word	0x0000c1a0
        /*0afc*/ 	.word	0x00000003
        /*0b00*/ 	.word	0x00000118
        /*0b04*/ 	.short	0x010a
        /*0b06*/ 	.byte	0xff
	.zero		1


	//   ....[160]....
        /*0b08*/ 	.word	0x0000c200
        /*0b0c*/ 	.word	0x00000000
        /*0b10*/ 	.word	0x00000100
        /*0b14*/ 	.short	0x010a
        /*0b16*/ 	.byte	0xff
	.zero		1


	//   ....[161]....
        /*0b18*/ 	.word	0x0000c260
        /*0b1c*/ 	.word	0x00000000
        /*0b20*/ 	.word	0x00000108
        /*0b24*/ 	.short	0x010a
        /*0b26*/ 	.byte	0xff
	.zero		1


	//   ....[162]....
        /*0b28*/ 	.word	0x0000c2c0
        /*0b2c*/ 	.word	0x00000000
        /*0b30*/ 	.word	0x00000110
        /*0b34*/ 	.short	0x010a
        /*0b36*/ 	.byte	0xff
	.zero		1


	//   ....[163]....
        /*0b38*/ 	.word	0x0000c310
        /*0b3c*/ 	.word	0x00000000
        /*0b40*/ 	.word	0x00000130
        /*0b44*/ 	.short	0x010a
        /*0b46*/ 	.byte	0xff
	.zero		1


	//   ....[164]....
        /*0b48*/ 	.word	0x0000c360
        /*0b4c*/ 	.word	0x00000003
        /*0b50*/ 	.word	0x000000e0
        /*0b54*/ 	.short	0x010a
        /*0b56*/ 	.byte	0xff
	.zero		1


	//   ....[165]....
        /*0b58*/ 	.word	0x0000c3b0
        /*0b5c*/ 	.word	0x000000c1
        /*0b60*/ 	.word	0x00000150
        /*0b64*/ 	.short	0x010a
        /*0b66*/ 	.byte	0xff
	.zero		1


	//   ....[166]....
        /*0b68*/ 	.word	0x0000c400
        /*0b6c*/ 	.word	0x000000cc
        /*0b70*/ 	.word	0x000000e0
        /*0b74*/ 	.short	0x010a
        /*0b76*/ 	.byte	0xff
	.zero		1


	//   ....[167]....
        /*0b78*/ 	.word	0x0000c450
        /*0b7c*/ 	.word	0x00000000
        /*0b80*/ 	.word	0x000000e0
        /*0b84*/ 	.short	0x010a
        /*0b86*/ 	.byte	0xff
	.zero		1


	//   ....[168]....
        /*0b88*/ 	.word	0x0000c4a0
        /*0b8c*/ 	.word	0x00000000
        /*0b90*/ 	.word	0x000000e0
        /*0b94*/ 	.short	0x010a
        /*0b96*/ 	.byte	0xff
	.zero		1


	//----- nvinfo : EIATTR_NUM_MBARRIERS
	.align		4
.L_48:
        /*0b98*/ 	.byte	0x03, 0x38
        /*0b9a*/ 	.short	0x0032


	//----- nvinfo : EIATTR_EXIT_INSTR_OFFSETS
	.align		4
        /*0b9c*/ 	.byte	0x04, 0x1c
        /*0b9e*/ 	.short	(.L_50 - .L_49)


	//   ....[0]....
.L_49:
        /*0ba0*/ 	.word	0x00002c90


	//   ....[1]....
        /*0ba4*/ 	.word	0x00003180


	//   ....[2]....
        /*0ba8*/ 	.word	0x000031e0


	//   ....[3]....
        /*0bac*/ 	.word	0x00003e70


	//   ....[4]....
        /*0bb0*/ 	.word	0x00004ed0


	//   ....[5]....
        /*0bb4*/ 	.word	0x00004f10


	//   ....[6]....
        /*0bb8*/ 	.word	0x0000b640


	//----- nvinfo : EIATTR_MAX_THREADS
	.align		4
.L_50:
        /*0bbc*/ 	.byte	0x04, 0x05
        /*0bbe*/ 	.short	(.L_52 - .L_51)
.L_51:
        /*0bc0*/ 	.word	0x00000100
        /*0bc4*/ 	.word	0x00000001
        /*0bc8*/ 	.word	0x00000001


	//----- nvinfo : EIATTR_CRS_STACK_SIZE
	.align		4
.L_52:
        /*0bcc*/ 	.byte	0x04, 0x1e
        /*0bce*/ 	.short	(.L_54 - .L_53)
.L_53:
        /*0bd0*/ 	.word	0x00000000


	//----- nvinfo : EIATTR_CBANK_PARAM_SIZE
	.align		4
.L_54:
        /*0bd4*/ 	.byte	0x03, 0x19
        /*0bd6*/ 	.short	0x0800


	//----- nvinfo : EIATTR_PARAM_CBANK
	.align		4
        /*0bd8*/ 	.byte	0x04, 0x0a
        /*0bda*/ 	.short	(.L_56 - .L_55)
	.align		4
.L_55:
        /*0bdc*/ 	.word	index@(.nv.constant0._ZN7cutlass13device_kernelINS_4gemm6kernel13GemmUniversalIN4cute5tupleIJiiiiEEENS1_10collective13CollectiveMmaINS1_35MainloopSm100TmaUmmaWarpSpecializedILi14ELi2ELi2ENS5_IJNS4_1CILi1EEESB_SB_EEEEENS5_IJNSA_ILi128EEENSA_ILi256EEENSA_ILi32EEEEEENS_12float_e5m2_tENS5_IJSB_llEEENS_12float_e4m3_tESJ_NS4_8TiledMMAINS4_8MMA_AtomIJNS4_10MMA_TraitsINS4_19SM100_MMA_F8F6F4_SSEJSI_SK_fSE_SF_NS4_17integral_constantINS4_4UMMA5MajorELSR_1EEESS_NSP_INSQ_7ScaleInELST_0EEESU_EEEEEENS4_6LayoutISC_NS5_IJNSA_ILi0EEESY_SY_EEEEENS5_IJNS4_10UnderscoreES11_S11_EEEEENS4_13SM90_TMA_LOADENS4_14ComposedLayoutINS4_7SwizzleILi3ELi4ELi3EEENS4_18smem_ptr_flag_bitsILi8EEENSX_INS5_IJSE_NSA_ILi8EEEEEENS5_IJSB_SE_EEEEEEEvNS4_8identityES14_S1E_vS1F_EENS_8epilogue10collective18CollectiveEpilogueINS1H_23Sm100TmaWarpSpecializedILi4ELi2ELi64ELb0ELb0EEEJSH_NS5_IJNSX_ISE_SB_EENSX_INSA_ILi64EEESB_EEEEESI_NS5_IJlSB_lEEESI_S1Q_NS1H_6fusion15FusionCallbacksIS1L_NS1R_17LinearCombinationISI_fSI_fLNS_15FloatRoundStyleE2EEESH_S1P_JEEENS4_5SM1004TMEM4LOAD26SM100_TMEM_LOAD_32dp32b64xES14_NS15_INS16_ILi2ELi4ELi3EEES19_NSX_INS5_IJS1A_S1N_EEENS5_IJS1N_SB_EEEEEEENS4_39AutoVectorizingCopyWithAssumedAlignmentILi128EEENS4_14SM90_TMA_STOREES25_S27_S27_EEEvvEEEEvNT_6ParamsE)
        /*0be0*/ 	.short	0x0380
        /*0be2*/ 	.short	0x0800


	//----- nvinfo : EIATTR_SW_WAR
	.align		4
.L_56:
        /*0be4*/ 	.byte	0x04, 0x36
        /*0be6*/ 	.short	(.L_58 - .L_57)
.L_57:
        /*0be8*/ 	.word	0x00000008
.L_58:


//--------------------- .nv.callgraph             --------------------------
	.section	.nv.callgraph,"",@"SHT_CUDA_CALLGRAPH"
	.align	4
	.sectionentsize	8
	.align		4
        /*0000*/ 	.word	0x00000000
	.align		4
        /*0004*/ 	.word	0xffffffff
	.align		4
        /*0008*/ 	.word	index@(_ZN7cutlass13device_kernelINS_4gemm6kernel13GemmUniversalIN4cute5tupleIJiiiiEEENS1_10collective13CollectiveMmaINS1_35MainloopSm100TmaUmmaWarpSpecializedILi14ELi2ELi2ENS5_IJNS4_1CILi1EEESB_SB_EEEEENS5_IJNSA_ILi128EEENSA_ILi256EEENSA_ILi32EEEEEENS_12float_e5m2_tENS5_IJSB_llEEENS_12float_e4m3_tESJ_NS4_8TiledMMAINS4_8MMA_AtomIJNS4_10MMA_TraitsINS4_19SM100_MMA_F8F6F4_SSEJSI_SK_fSE_SF_NS4_17integral_constantINS4_4UMMA5MajorELSR_1EEESS_NSP_INSQ_7ScaleInELST_0EEESU_EEEEEENS4_6LayoutISC_NS5_IJNSA_ILi0EEESY_SY_EEEEENS5_IJNS4_10UnderscoreES11_S11_EEEEENS4_13SM90_TMA_LOADENS4_14ComposedLayoutINS4_7SwizzleILi3ELi4ELi3EEENS4_18smem_ptr_flag_bitsILi8EEENSX_INS5_IJSE_NSA_ILi8EEEEEENS5_IJSB_SE_EEEEEEEvNS4_8identityES14_S1E_vS1F_EENS_8epilogue10collective18CollectiveEpilogueINS1H_23Sm100TmaWarpSpecializedILi4ELi2ELi64ELb0ELb0EEEJSH_NS5_IJNSX_ISE_SB_EENSX_INSA_ILi64EEESB_EEEEESI_NS5_IJlSB_lEEESI_S1Q_NS1H_6fusion15FusionCallbacksIS1L_NS1R_17LinearCombinationISI_fSI_fLNS_15FloatRoundStyleE2EEESH_S1P_JEEENS4_5SM1004TMEM4LOAD26SM100_TMEM_LOAD_32dp32b64xES14_NS15_INS16_ILi2ELi4ELi3EEES19_NSX_INS5_IJS1A_S1N_EEENS5_IJS1N_SB_EEEEEEENS4_39AutoVectorizingCopyWithAssumedAlignmentILi128EEENS4_14SM90_TMA_STOREES25_S27_S27_EEEvvEEEEvNT_6ParamsE)
	.align		4
        /*000c*/ 	.word	index@(__assertfail)
	.align		4
        /*0010*/ 	.word	0x00000000
	.align		4
        /*0014*/ 	.word	0xfffffffe
	.align		4
        /*0018*/ 	.word	0x00000000
	.align		4
        /*001c*/ 	.word	0xfffffffd
	.align		4
        /*0020*/ 	.word	0x00000000
	.align		4
        /*0024*/ 	.word	0xfffffffc


//--------------------- .nv.constant4             --------------------------
	.section	.nv.constant4,"a",@progbits
	.align	8
	.align		8
.nv.constant4:
        /*0000*/ 	.dword	__assertfail
	.align		8
        /*0008*/ 	.dword	__unnamed_1
	.align		8
        /*0010*/ 	.dword	__unnamed_2
	.align		8
        /*0018*/ 	.dword	__unnamed_3
	.align		8
        /*0020*/ 	.dword	_ZN40_INTERNAL_2dcdb20b_4_k_cu_56f6e0d8_222204cuda3std3__45__cpo5beginE
	.align		8
        /*0028*/ 	.dword	_ZN40_INTERNAL_2dcdb20b_4_k_cu_56f6e0d8_222204cuda3std3__45__cpo3endE
	.align		8
        /*0030*/ 	.dword	_ZN40_INTERNAL_2dcdb20b_4_k_cu_56f6e0d8_222204cuda3std3__45__cpo6cbeginE
	.align		8
        /*0038*/ 	.dword	_ZN40_INTERNAL_2dcdb20b_4_k_cu_56f6e0d8_222204cuda3std3__45__cpo4cendE
	.align		8
        /*0040*/ 	.dword	_ZN40_INTERNAL_2dcdb20b_4_k_cu_56f6e0d8_222204cuda3std3__442_GLOBAL__N__2dcdb20b_4_k_cu_56f6e0d8_222206ignoreE
	.align		8
        /*0048*/ 	.dword	_ZN40_INTERNAL_2dcdb20b_4_k_cu_56f6e0d8_222204cuda3std3__419piecewise_constructE
	.align		8
        /*0050*/ 	.dword	_ZN40_INTERNAL_2dcdb20b_4_k_cu_56f6e0d8_222204cuda3std3__48in_placeE
	.align		8
        /*0058*/ 	.dword	_ZN40_INTERNAL_2dcdb20b_4_k_cu_56f6e0d8_222204cuda3std6ranges3__45__cpo4swapE
	.align		8
        /*0060*/ 	.dword	_ZN40_INTERNAL_2dcdb20b_4_k_cu_56f6e0d8_222204cuda3std6ranges3__45__cpo9iter_moveE
	.align		8
        /*0068*/ 	.dword	_ZN40_INTERNAL_2dcdb20b_4_k_cu_56f6e0d8_222204cute7productE
	.align		8
        /*0070*/ 	.dword	_ZN40_INTERNAL_2dcdb20b_4_k_cu_56f6e0d8_222204cute1_E
	.align		8
        /*0078*/ 	.dword	$str$25
	.align		8
        /*0080*/ 	.dword	$str$26
	.align		8
        /*0088*/ 	.dword	$str$27
	.align		8
        /*0090*/ 	.dword	$str$28


//--------------------- .text._ZN7cutlass13device_kernelINS_4gemm6kernel13GemmUniversalIN4cute5tupleIJiiiiEEENS1_10collective13CollectiveMmaINS1_35MainloopSm100TmaUmmaWarpSpecializedILi14ELi2ELi2ENS5_IJNS4_1CILi1EEESB_SB_EEEEENS5_IJNSA_ILi128EEENSA_ILi256EEENSA_ILi32EEEEEENS_12float_e5m2_tENS5_IJSB_llEEENS_12float_e4m3_tESJ_NS4_8TiledMMAINS4_8MMA_AtomIJNS4_10MMA_TraitsINS4_19SM100_MMA_F8F6F4_SSEJSI_SK_fSE_SF_NS4_17integral_constantINS4_4UMMA5MajorELSR_1EEESS_NSP_INSQ_7ScaleInELST_0EEESU_EEEEEENS4_6LayoutISC_NS5_IJNSA_ILi0EEESY_SY_EEEEENS5_IJNS4_10UnderscoreES11_S11_EEEEENS4_13SM90_TMA_LOADENS4_14ComposedLayoutINS4_7SwizzleILi3ELi4ELi3EEENS4_18smem_ptr_flag_bitsILi8EEENSX_INS5_IJSE_NSA_ILi8EEEEEENS5_IJSB_SE_EEEEEEEvNS4_8identityES14_S1E_vS1F_EENS_8epilogue10collective18CollectiveEpilogueINS1H_23Sm100TmaWarpSpecializedILi4ELi2ELi64ELb0ELb0EEEJSH_NS5_IJNSX_ISE_SB_EENSX_INSA_ILi64EEESB_EEEEESI_NS5_IJlSB_lEEESI_S1Q_NS1H_6fusion15FusionCallbacksIS1L_NS1R_17LinearCombinationISI_fSI_fLNS_15FloatRoundStyleE2EEESH_S1P_JEEENS4_5SM1004TMEM4LOAD26SM100_TMEM_LOAD_32dp32b64xES14_NS15_INS16_ILi2ELi4ELi3EEES19_NSX_INS5_IJS1A_S1N_EEENS5_IJS1N_SB_EEEEEEENS4_39AutoVectorizingCopyWithAssumedAlignmentILi128EEENS4_14SM90_TMA_STOREES25_S27_S27_EEEvvEEEEvNT_6ParamsE --------------------------
	.section	.text._ZN7cutlass13device_kernelINS_4gemm6kernel13GemmUniversalIN4cute5tupleIJiiiiEEENS1_10collective13CollectiveMmaINS1_35MainloopSm100TmaUmmaWarpSpecializedILi14ELi2ELi2ENS5_IJNS4_1CILi1EEESB_SB_EEEEENS5_IJNSA_ILi128EEENSA_ILi256EEENSA_ILi32EEEEEENS_12float_e5m2_tENS5_IJSB_llEEENS_12float_e4m3_tESJ_NS4_8TiledMMAINS4_8MMA_AtomIJNS4_10MMA_TraitsINS4_19SM100_MMA_F8F6F4_SSEJSI_SK_fSE_SF_NS4_17integral_constantINS4_4UMMA5MajorELSR_1EEESS_NSP_INSQ_7ScaleInELST_0EEESU_EEEEEENS4_6LayoutISC_NS5_IJNSA_ILi0EEESY_SY_EEEEENS5_IJNS4_10UnderscoreES11_S11_EEEEENS4_13SM90_TMA_LOADENS4_14ComposedLayoutINS4_7SwizzleILi3ELi4ELi3EEENS4_18smem_ptr_flag_bitsILi8EEENSX_INS5_IJSE_NSA_ILi8EEEEEENS5_IJSB_SE_EEEEEEEvNS4_8identityES14_S1E_vS1F_EENS_8epilogue10collective18CollectiveEpilogueINS1H_23Sm100TmaWarpSpecializedILi4ELi2ELi64ELb0ELb0EEEJSH_NS5_IJNSX_ISE_SB_EENSX_INSA_ILi64EEESB_EEEEESI_NS5_IJlSB_lEEESI_S1Q_NS1H_6fusion15FusionCallbacksIS1L_NS1R_17LinearCombinationISI_fSI_fLNS_15FloatRoundStyleE2EEESH_S1P_JEEENS4_5SM1004TMEM4LOAD26SM100_TMEM_LOAD_32dp32b64xES14_NS15_INS16_ILi2ELi4ELi3EEES19_NSX_INS5_IJS1A_S1N_EEENS5_IJS1N_SB_EEEEEEENS4_39AutoVectorizingCopyWithAssumedAlignmentILi128EEENS4_14SM90_TMA_STOREES25_S27_S27_EEEvvEEEEvNT_6ParamsE,"ax",@progbits
	.align	128
.text._ZN7cutlass13device_kernelINS_4gemm6kernel13GemmUniversalIN4cute5tupleIJiiiiEEENS1_10collective13CollectiveMmaINS1_35MainloopSm100TmaUmmaWarpSpecializedILi14ELi2ELi2ENS5_IJNS4_1CILi1EEESB_SB_EEEEENS5_IJNSA_ILi128EEENSA_ILi256EEENSA_ILi32EEEEEENS_12float_e5m2_tENS5_IJSB_llEEENS_12float_e4m3_tESJ_NS4_8TiledMMAINS4_8MMA_AtomIJNS4_10MMA_TraitsINS4_19SM100_MMA_F8F6F4_SSEJSI_SK_fSE_SF_NS4_17integral_constantINS4_4UMMA5MajorELSR_1EEESS_NSP_INSQ_7ScaleInELST_0EEESU_EEEEEENS4_6LayoutISC_NS5_IJNSA_ILi0EEESY_SY_EEEEENS5_IJNS4_10UnderscoreES11_S11_EEEEENS4_13SM90_TMA_LOADENS4_14ComposedLayoutINS4_7SwizzleILi3ELi4ELi3EEENS4_18smem_ptr_flag_bitsILi8EEENSX_INS5_IJSE_NSA_ILi8EEEEEENS5_IJSB_SE_EEEEEEEvNS4_8identityES14_S1E_vS1F_EENS_8epilogue10collective18CollectiveEpilogueINS1H_23Sm100TmaWarpSpecializedILi4ELi2ELi64ELb0ELb0EEEJSH_NS5_IJNSX_ISE_SB_EENSX_INSA_ILi64EEESB_EEEEESI_NS5_IJlSB_lEEESI_S1Q_NS1H_6fusion15FusionCallbacksIS1L_NS1R_17LinearCombinationISI_fSI_fLNS_15FloatRoundStyleE2EEESH_S1P_JEEENS4_5SM1004TMEM4LOAD26SM100_TMEM_LOAD_32dp32b64xES14_NS15_INS16_ILi2ELi4ELi3EEES19_NSX_INS5_IJS1A_S1N_EEENS5_IJS1N_SB_EEEEEEENS4_39AutoVectorizingCopyWithAssumedAlignmentILi128EEENS4_14SM90_TMA_STOREES25_S27_S27_EEEvvEEEEvNT_6ParamsE:
        .type           _ZN7cutlass13device_kernelINS_4gemm6kernel13GemmUniversalIN4cute5tupleIJiiiiEEENS1_10collective13CollectiveMmaINS1_35MainloopSm100TmaUmmaWarpSpecializedILi14ELi2ELi2ENS5_IJNS4_1CILi1EEESB_SB_EEEEENS5_IJNSA_ILi128EEENSA_ILi256EEENSA_ILi32EEEEEENS_12float_e5m2_tENS5_IJSB_llEEENS_12float_e4m3_tESJ_NS4_8TiledMMAINS4_8MMA_AtomIJNS4_10MMA_TraitsINS4_19SM100_MMA_F8F6F4_SSEJSI_SK_fSE_SF_NS4_17integral_constantINS4_4UMMA5MajorELSR_1EEESS_NSP_INSQ_7ScaleInELST_0EEESU_EEEEEENS4_6LayoutISC_NS5_IJNSA_ILi0EEESY_SY_EEEEENS5_IJNS4_10UnderscoreES11_S11_EEEEENS4_13SM90_TMA_LOADENS4_14ComposedLayoutINS4_7SwizzleILi3ELi4ELi3EEENS4_18smem_ptr_flag_bitsILi8EEENSX_INS5_IJSE_NSA_ILi8EEEEEENS5_IJSB_SE_EEEEEEEvNS4_8identityES14_S1E_vS1F_EENS_8epilogue10collective18CollectiveEpilogueINS1H_23Sm100TmaWarpSpecializedILi4ELi2ELi64ELb0ELb0EEEJSH_NS5_IJNSX_ISE_SB_EENSX_INSA_ILi64EEESB_EEEEESI_NS5_IJlSB_lEEESI_S1Q_NS1H_6fusion15FusionCallbacksIS1L_NS1R_17LinearCombinationISI_fSI_fLNS_15FloatRoundStyleE2EEESH_S1P_JEEENS4_5SM1004TMEM4LOAD26SM100_TMEM_LOAD_32dp32b64xES14_NS15_INS16_ILi2ELi4ELi3EEES19_NSX_INS5_IJS1A_S1N_EEENS5_IJS1N_SB_EEEEEEENS4_39AutoVectorizingCopyWithAssumedAlignmentILi128EEENS4_14SM90_TMA_STOREES25_S27_S27_EEEvvEEEEvNT_6ParamsE,@function
        .size           _ZN7cutlass13device_kernelINS_4gemm6kernel13GemmUniversalIN4cute5tupleIJiiiiEEENS1_10collective13CollectiveMmaINS1_35MainloopSm100TmaUmmaWarpSpecializedILi14ELi2ELi2ENS5_IJNS4_1CILi1EEESB_SB_EEEEENS5_IJNSA_ILi128EEENSA_ILi256EEENSA_ILi32EEEEEENS_12float_e5m2_tENS5_IJSB_llEEENS_12float_e4m3_tESJ_NS4_8TiledMMAINS4_8MMA_AtomIJNS4_10MMA_TraitsINS4_19SM100_MMA_F8F6F4_SSEJSI_SK_fSE_SF_NS4_17integral_constantINS4_4UMMA5MajorELSR_1EEESS_NSP_INSQ_7ScaleInELST_0EEESU_EEEEEENS4_6LayoutISC_NS5_IJNSA_ILi0EEESY_SY_EEEEENS5_IJNS4_10UnderscoreES11_S11_EEEEENS4_13SM90_TMA_LOADENS4_14ComposedLayoutINS4_7SwizzleILi3ELi4ELi3EEENS4_18smem_ptr_flag_bitsILi8EEENSX_INS5_IJSE_NSA_ILi8EEEEEENS5_IJSB_SE_EEEEEEEvNS4_8identityES14_S1E_vS1F_EENS_8epilogue10collective18CollectiveEpilogueINS1H_23Sm100TmaWarpSpecializedILi4ELi2ELi64ELb0ELb0EEEJSH_NS5_IJNSX_ISE_SB_EENSX_INSA_ILi64EEESB_EEEEESI_NS5_IJlSB_lEEESI_S1Q_NS1H_6fusion15FusionCallbacksIS1L_NS1R_17LinearCombinationISI_fSI_fLNS_15FloatRoundStyleE2EEESH_S1P_JEEENS4_5SM1004TMEM4LOAD26SM100_TMEM_LOAD_32dp32b64xES14_NS15_INS16_ILi2ELi4ELi3EEES19_NSX_INS5_IJS1A_S1N_EEENS5_IJS1N_SB_EEEEEEENS4_39AutoVectorizingCopyWithAssumedAlignmentILi128EEENS4_14SM90_TMA_STOREES25_S27_S27_EEEvvEEEEvNT_6ParamsE,(.L_x_198 - _ZN7cutlass13device_kernelINS_4gemm6kernel13GemmUniversalIN4cute5tupleIJiiiiEEENS1_10collective13CollectiveMmaINS1_35MainloopSm100TmaUmmaWarpSpecializedILi14ELi2ELi2ENS5_IJNS4_1CILi1EEESB_SB_EEEEENS5_IJNSA_ILi128EEENSA_ILi256EEENSA_ILi32EEEEEENS_12float_e5m2_tENS5_IJSB_llEEENS_12float_e4m3_tESJ_NS4_8TiledMMAINS4_8MMA_AtomIJNS4_10MMA_TraitsINS4_19SM100_MMA_F8F6F4_SSEJSI_SK_fSE_SF_NS4_17integral_constantINS4_4UMMA5MajorELSR_1EEESS_NSP_INSQ_7ScaleInELST_0EEESU_EEEEEENS4_6LayoutISC_NS5_IJNSA_ILi0EEESY_SY_EEEEENS5_IJNS4_10UnderscoreES11_S11_EEEEENS4_13SM90_TMA_LOADENS4_14ComposedLayoutINS4_7SwizzleILi3ELi4ELi3EEENS4_18smem_ptr_flag_bitsILi8EEENSX_INS5_IJSE_NSA_ILi8EEEEEENS5_IJSB_SE_EEEEEEEvNS4_8identityES14_S1E_vS1F_EENS_8epilogue10collective18CollectiveEpilogueINS1H_23Sm100TmaWarpSpecializedILi4ELi2ELi64ELb0ELb0EEEJSH_NS5_IJNSX_ISE_SB_EENSX_INSA_ILi64EEESB_EEEEESI_NS5_IJlSB_lEEESI_S1Q_NS1H_6fusion15FusionCallbacksIS1L_NS1R_17LinearCombinationISI_fSI_fLNS_15FloatRoundStyleE2EEESH_S1P_JEEENS4_5SM1004TMEM4LOAD26SM100_TMEM_LOAD_32dp32b64xES14_NS15_INS16_ILi2ELi4ELi3EEES19_NSX_INS5_IJS1A_S1N_EEENS5_IJS1N_SB_EEEEEEENS4_39AutoVectorizingCopyWithAssumedAlignmentILi128EEENS4_14SM90_TMA_STOREES25_S27_S27_EEEvvEEEEvNT_6ParamsE)
        .other          _ZN7cutlass13device_kernelINS_4gemm6kernel13GemmUniversalIN4cute5tupleIJiiiiEEENS1_10collective13CollectiveMmaINS1_35MainloopSm100TmaUmmaWarpSpecializedILi14ELi2ELi2ENS5_IJNS4_1CILi1EEESB_SB_EEEEENS5_IJNSA_ILi128EEENSA_ILi256EEENSA_ILi32EEEEEENS_12float_e5m2_tENS5_IJSB_llEEENS_12float_e4m3_tESJ_NS4_8TiledMMAINS4_8MMA_AtomIJNS4_10MMA_TraitsINS4_19SM100_MMA_F8F6F4_SSEJSI_SK_fSE_SF_NS4_17integral_constantINS4_4UMMA5MajorELSR_1EEESS_NSP_INSQ_7ScaleInELST_0EEESU_EEEEEENS4_6LayoutISC_NS5_IJNSA_ILi0EEESY_SY_EEEEENS5_IJNS4_10UnderscoreES11_S11_EEEEENS4_13SM90_TMA_LOADENS4_14ComposedLayoutINS4_7SwizzleILi3ELi4ELi3EEENS4_18smem_ptr_flag_bitsILi8EEENSX_INS5_IJSE_NSA_ILi8EEEEEENS5_IJSB_SE_EEEEEEEvNS4_8identityES14_S1E_vS1F_EENS_8epilogue10collective18CollectiveEpilogueINS1H_23Sm100TmaWarpSpecializedILi4ELi2ELi64ELb0ELb0EEEJSH_NS5_IJNSX_ISE_SB_EENSX_INSA_ILi64EEESB_EEEEESI_NS5_IJlSB_lEEESI_S1Q_NS1H_6fusion15FusionCallbacksIS1L_NS1R_17LinearCombinationISI_fSI_fLNS_15FloatRoundStyleE2EEESH_S1P_JEEENS4_5SM1004TMEM4LOAD26SM100_TMEM_LOAD_32dp32b64xES14_NS15_INS16_ILi2ELi4ELi3EEES19_NSX_INS5_IJS1A_S1N_EEENS5_IJS1N_SB_EEEEEEENS4_39AutoVectorizingCopyWithAssumedAlignmentILi128EEENS4_14SM90_TMA_STOREES25_S27_S27_EEEvvEEEEvNT_6ParamsE,@"STO_CUDA_ENTRY STV_DEFAULT"
_ZN7cutlass13device_kernelINS_4gemm6kernel13GemmUniversalIN4cute5tupleIJiiiiEEENS1_10collective13CollectiveMmaINS1_35MainloopSm100TmaUmmaWarpSpecializedILi14ELi2ELi2ENS5_IJNS4_1CILi1EEESB_SB_EEEEENS5_IJNSA_ILi128EEENSA_ILi256EEENSA_ILi32EEEEEENS_12float_e5m2_tENS5_IJSB_llEEENS_12float_e4m3_tESJ_NS4_8TiledMMAINS4_8MMA_AtomIJNS4_10MMA_TraitsINS4_19SM100_MMA_F8F6F4_SSEJSI_SK_fSE_SF_NS4_17integral_constantINS4_4UMMA5MajorELSR_1EEESS_NSP_INSQ_7ScaleInELST_0EEESU_EEEEEENS4_6LayoutISC_NS5_IJNSA_ILi0EEESY_SY_EEEEENS5_IJNS4_10UnderscoreES11_S11_EEEEENS4_13SM90_TMA_LOADENS4_14ComposedLayoutINS4_7SwizzleILi3ELi4ELi3EEENS4_18smem_ptr_flag_bitsILi8EEENSX_INS5_IJSE_NSA_ILi8EEEEEENS5_IJSB_SE_EEEEEEEvNS4_8identityES14_S1E_vS1F_EENS_8epilogue10collective18CollectiveEpilogueINS1H_23Sm100TmaWarpSpecializedILi4ELi2ELi64ELb0ELb0EEEJSH_NS5_IJNSX_ISE_SB_EENSX_INSA_ILi64EEESB_EEEEESI_NS5_IJlSB_lEEESI_S1Q_NS1H_6fusion15FusionCallbacksIS1L_NS1R_17LinearCombinationISI_fSI_fLNS_15FloatRoundStyleE2EEESH_S1P_JEEENS4_5SM1004TMEM4LOAD26SM100_TMEM_LOAD_32dp32b64xES14_NS15_INS16_ILi2ELi4ELi3EEES19_NSX_INS5_IJS1A_S1N_EEENS5_IJS1N_SB_EEEEEEENS4_39AutoVectorizingCopyWithAssumedAlignmentILi128EEENS4_14SM90_TMA_STOREES25_S27_S27_EEEvvEEEEvNT_6ParamsE:
[----:B------:R-:W1:Y:S01]  /*0000*/  LDC R1, c[0x0][0x37c] ;  /* 0x0000df00ff017b82 */ /* 0x000e620000000800 */
[----:B------:R-:W2:Y:S01]  /*0010*/  S2R R185, SR_TID.X ;  /* 0x0000000000b97919 */ /* 0x000ea20000002100 */
[----:B------:R-:W3:Y:S01]  /*0020*/  LDCU.64 UR4, c[0x0][0x890] ;  /* 0x00011200ff0477ac */ /* 0x000ee20008000a00 */
[----:B------:R-:W-:Y:S02]  /*0030*/  PRMT R171, RZ, 0x7610, R171 ;  /* 0x00007610ffab7816 */ /* 0x000fe400000000ab */
[----:B------:R-:W-:Y:S01]  /*0040*/  ELECT P5, URZ, PT ;  /* 0x0000000000ff782f */ /* 0x000fe200038a0000 */
[----:B------:R-:W4:Y:S01]  /*0050*/  LDCU.64 UR46, c[0x0][0x358] ;  /* 0x00006b00ff2e77ac */ /* 0x000f220008000a00 */
[----:B---3--:R-:W-:-:S04]  /*0060*/  UISETP.NE.U32.AND UP0, UPT, UR4, URZ, UPT ;  /* 0x000000ff0400728c */ /* 0x008fc8000bf05070 */
[----:B------:R-:W-:Y:S01]  /*0070*/  UISETP.NE.AND.EX UP0, UPT, UR5, URZ, UPT, UP0 ;  /* 0x000000ff0500728c */ /* 0x000fe2000bf05300 */
[----:B--2---:R-:W-:-:S05]  /*0080*/  SHF.R.U32.HI R173, RZ, 0x5, R185 ;  /* 0x00000005ffad7819 */ /* 0x004fca00000116b9 */
[----:B------:R-:W2:Y:S02]  /*0090*/  SHFL.IDX PT, R0, R173, RZ, 0x1f ;  /* 0x00001fffad007589 */ /* 0x000ea400000e0000 */
[----:B--2---:R-:W-:Y:S01]  /*00a0*/  R2UR UR8, R0 ;  /* 0x00000000000872ca */ /* 0x004fe200000e0000 */
[----:B-1--4-:R-:W-:-:S14]  /*00b0*/  BRA.U UP0, `(.L_x_0) ;  /* 0x00000001002c7547 */ /* 0x012fdc000b800000 */
[----:B------:R-:W1:Y:S02]  /*00c0*/  LDCU.64 UR6, c[0x0][0x888] ;  /* 0x00011100ff0677ac */ /* 0x000e640008000a00 */
[----:B-1----:R-:W-:-:S04]  /*00d0*/  UISETP.NE.U32.AND UP0, UPT, UR6, URZ, UPT ;  /* 0x000000ff0600728c */ /* 0x002fc8000bf05070 */
[----:B------:R-:W-:-:S09]  /*00e0*/  UISETP.NE.AND.EX UP0, UPT, UR7, URZ, UPT, UP0 ;  /* 0x000000ff0700728c */ /* 0x000fd2000bf05300 */
[----:B------:R-:W-:Y:S05]  /*00f0*/  BRA.U !UP0, `(.L_x_1) ;  /* 0x0000000108107547 */ /* 0x000fea000b800000 */
[----:B------:R-:W1:Y:S02]  /*0100*/  LDC.64 R2, c[0x0][0x888] ;  /* 0x00022200ff027b82 */ /* 0x000e640000000a00 */
[----:B-1----:R1:W5:Y:S01]  /*0110*/  LDG.E R81, desc[UR46][R2.64] ;  /* 0x0000002e02517981 */ /* 0x002362000c1e1900 */
[----:B------:R-:W-:Y:S01]  /*0120*/  HFMA2 R171, -RZ, RZ, 0, 5.9604644775390625e-08 ;  /* 0x00000001ffab7431 */ /* 0x000fe200000001ff */
[----:B------:R-:W-:Y:S05]  /*0130*/  BRA `(.L_x_0) ;  /* 0x00000000000c7947 */ /* 0x000fea0003800000 */
.L_x_1:
[----:B------:R-:W1:Y:S01]  /*0140*/  LDCU UR6, c[0x0][0x880] ;  /* 0x00011000ff0677ac */ /* 0x000e620008000800 */
[----:B------:R-:W-:Y:S01]  /*0150*/  HFMA2 R171, -RZ, RZ, 0, 5.9604644775390625e-08 ;  /* 0x00000001ffab7431 */ /* 0x000fe200000001ff */
[----:B-1----:R-:W-:-:S07]  /*0160*/  MOV R81, UR6 ;  /* 0x0000000600517c02 */ /* 0x002fce0008000f00 */
.L_x_0:
[----:B------:R-:W2:Y:S02]  /*0170*/  LDCU.64 UR6, c[0x0][0x8b0] ;  /* 0x00011600ff0677ac */ /* 0x000ea40008000a00 */
[----:B--2---:R-:W-:-:S04]  /*0180*/  UISETP.NE.U32.AND UP0, UPT, UR6, URZ, UPT ;  /* 0x000000ff0600728c */ /* 0x004fc8000bf05070 */
[----:B------:R-:W-:-:S09]  /*0190*/  UISETP.NE.AND.EX UP0, UPT, UR7, URZ, UPT, UP0 ;  /* 0x000000ff0700728c */ /* 0x000fd2000bf05300 */
[----:B------:R-:W-:Y:S05]  /*01a0*/  BRA.U UP0, `(.L_x_2) ;  /* 0x0000000100247547 */ /* 0x000fea000b800000 */
[----:B------:R-:W2:Y:S02]  /*01b0*/  LDCU.64 UR6, c[0x0][0x8a8] ;  /* 0x00011500ff0677ac */ /* 0x000ea40008000a00 */
[----:B--2---:R-:W-:-:S04]  /*01c0*/  UISETP.NE.U32.AND UP0, UPT, UR6, URZ, UPT ;  /* 0x000000ff0600728c */ /* 0x004fc8000bf05070 */
[----:B------:R-:W-:-:S09]  /*01d0*/  UISETP.NE.AND.EX UP0, UPT, UR7, URZ, UPT, UP0 ;  /* 0x000000ff0700728c */ /* 0x000fd2000bf05300 */
[----:B------:R-:W-:Y:S05]  /*01e0*/  BRA.U !UP0, `(.L_x_3) ;  /* 0x00000001080c7547 */ /* 0x000fea000b800000 */
[----:B------:R-:W2:Y:S02]  /*01f0*/  LDC.64 R78, c[0x0][0x8a8] ;  /* 0x00022a00ff4e7b82 */ /* 0x000ea40000000a00 */
[----:B--2---:R2:W5:Y:S01]  /*0200*/  LDG.E R78, desc[UR46][R78.64] ;  /* 0x0000002e4e4e7981 */ /* 0x004562000c1e1900 */
[----:B------:R-:W-:Y:S05]  /*0210*/  BRA `(.L_x_2) ;  /* 0x0000000000087947 */ /* 0x000fea0003800000 */
.L_x_3:
[----:B------:R-:W2:Y:S02]  /*0220*/  LDCU UR6, c[0x0][0x8a0] ;  /* 0x00011400ff0677ac */ /* 0x000ea40008000800 */
[----:B--2---:R-:W-:Y:S02]  /*0230*/  MOV R78, UR6 ;  /* 0x00000006004e7c02 */ /* 0x004fe40008000f00 */
.L_x_2:
[----:B------:R-:W-:Y:S01]  /*0240*/  IMAD.U32 R0, RZ, RZ, UR8 ;  /* 0x00000008ff007e24 */ /* 0x000fe2000f8e00ff */
[----:B------:R-:W-:Y:S04]  /*0250*/  BSSY.RECONVERGENT B0, `(.L_x_4) ;  /* 0x000000c000007945 */ /* 0x000fe80003800200 */
[C---:B------:R-:W-:Y:S02]  /*0260*/  ISETP.NE.OR P1, PT, R0.reuse, 0x1, !P5 ;  /* 0x000000010000780c */ /* 0x040fe40006f25670 */
[----:B------:R-:W-:-:S11]  /*0270*/  ISETP.NE.OR P0, PT, R0, 0x3, !P5 ;  /* 0x000000030000780c */ /* 0x000fd60006f05670 */
[----:B------:R-:W-:Y:S05]  /*0280*/  @P1 BRA `(.L_x_5) ;  /* 0x0000000000201947 */ /* 0x000fea0003800000 */
[----:B------:R-:W3:Y:S02]  /*0290*/  LDCU.64 UR6, c[0x0][0x348] ;  /* 0x00006900ff0677ac */ /* 0x000ee40008000a00 */
[----:B---3--:R-:W-:Y:S02]  /*02a0*/  UIADD3 UR10, UP1, UPT, UR6, 0x80, URZ ;  /* 0x00000080060a7890 */ /* 0x008fe4000ff3e0ff */
[----:B------:R-:W-:Y:S02]  /*02b0*/  UIADD3 UR6, UP0, UPT, UR6, 0x180, URZ ;  /* 0x0000018006067890 */ /* 0x000fe4000ff1e0ff */
[----:B------:R-:W-:Y:S02]  /*02c0*/  UIADD3.X UR11, UPT, UPT, URZ, UR7, URZ, UP1, !UPT ;  /* 0x00000007ff0b7290 */ /* 0x000fe40008ffe4ff */
[----:B------:R-:W-:-:S07]  /*02d0*/  UIADD3.X UR7, UPT, UPT, URZ, UR7, URZ, UP0, !UPT ;  /* 0x00000007ff077290 */ /* 0x000fce00087fe4ff */
[----:B------:R3:W-:Y:S02]  /*02e0*/  UTMACCTL.PF [UR10] ;  /* 0x000000000a0079b9 */ /* 0x0007e40008040000 */
[----:B------:R3:W-:Y:S02]  /*02f0*/  UTMACCTL.PF [UR6] ;  /* 0x00000000060079b9 */ /* 0x0007e40008040000 */
[----:B---3--:R-:W-:Y:S01]  /*0300*/  NOP ;  /* 0x0000000000007918 */ /* 0x008fe20000000000 */
.L_x_5:
[----:B------:R-:W-:Y:S05]  /*0310*/  BSYNC.RECONVERGENT B0 ;  /* 0x0000000000007941 */ /* 0x000fea0003800200 */
.L_x_4:
[----:B------:R-:W-:Y:S04]  /*0320*/  BSSY.RECONVERGENT B0, `(.L_x_6) ;  /* 0x000000a000007945 */ /* 0x000fe80003800200 */
        /* <DEDUP_REMOVED lines=9> */
.L_x_7:
[----:B------:R-:W-:Y:S05]  /*03c0*/  BSYNC.RECONVERGENT B0 ;  /* 0x0000000000007941 */ /* 0x000fea0003800200 */
.L_x_6:
[----:B------:R-:W3:Y:S01]  /*03d0*/  LDCU.64 UR6, c[0x0][0x888] ;  /* 0x00011100ff0677ac */ /* 0x000ee20008000a00 */
[----:B------:R-:W-:Y:S02]  /*03e0*/  UISETP.EQ.U32.AND UP1, UPT, UR4, URZ, UPT ;  /* 0x000000ff0400728c */ /* 0x000fe4000bf22070 */
[----:B------:R-:W-:Y:S02]  /*03f0*/  UPLOP3.LUT UP2, UPT, UPT, UPT, UPT, 0x80, 0x8 ;  /* 0x000000000008789c */ /* 0x000fe40003f4f070 */
[----:B---3--:R-:W-:-:S04]  /*0400*/  UISETP.NE.U32.AND UP0, UPT, UR6, URZ, UPT ;  /* 0x000000ff0600728c */ /* 0x008fc8000bf05070 */
[----:B------:R-:W-:-:S04]  /*0410*/  UISETP.NE.AND.EX UP0, UPT, UR7, URZ, UPT, UP0 ;  /* 0x000000ff0700728c */ /* 0x000fc8000bf05300 */
[----:B------:R-:W-:-:S04]  /*0420*/  UISETP.EQ.OR.EX UP3, UPT, UR5, URZ, !UP0, UP1 ;  /* 0x000000ff0500728c */ /* 0x000fc8000c762710 */
[----:B------:R-:W-:-:S05]  /*0430*/  UP2UR UR50, UPR, URZ, 0x8 ;  /* 0x00000008ff327883 */ /* 0x000fca0008000000 */
[----:B------:R-:W-:Y:S07]  /*0440*/  BRA.U !UP3, `(.L_x_8) ;  /* 0x000000010b207547 */ /* 0x000fee000b800000 */
[----:B------:R-:W-:Y:S01]  /*0450*/  UISETP.NE.U32.AND UP2, UPT, UR4, URZ, UPT ;  /* 0x000000ff0400728c */ /* 0x000fe2000bf45070 */
[----:B-----5:R-:W-:Y:S01]  /*0460*/  FSETP.NEU.AND P0, PT, R81, RZ, PT ;  /* 0x000000ff5100720b */ /* 0x020fe20003f0d000 */
[----:B------:R-:W-:Y:S02]  /*0470*/  USEL UR4, URZ, 0xffffffff, UP0 ;  /* 0xffffffffff047887 */ /* 0x000fe40008000000 */
[----:B------:R-:W-:-:S10]  /*0480*/  UISETP.NE.AND.EX UP2, UPT, UR5, URZ, UPT, UP2 ;  /* 0x000000ff0500728c */ /* 0x000fd4000bf45320 */
[----:B------:R-:W-:Y:S01]  /*0490*/  VOTEU.ANY UP1, P0 ;  /* 0x0000000000ff7886 */ /* 0x000fe20000020100 */
[----:B------:R-:W-:-:S04]  /*04a0*/  @!UP2 USEL UR4, URZ, 0xffffffff, UP1 ;  /* 0xffffffffff04a887 */ /* 0x000fc80008800000 */
[----:B------:R-:W-:-:S04]  /*04b0*/  ULOP3.LUT UR4, UR4, 0x1, URZ, 0xc0, !UPT ;  /* 0x0000000104047892 */ /* 0x000fc8000f8ec0ff */
[----:B------:R-:W-:-:S11]  /*04c0*/  UISETP.NE.U32.AND UP2, UPT, UR4, 0x1, UPT ;  /* 0x000000010400788c */ /* 0x000fd6000bf45070 */
.L_x_8:
[----:B-1----:R-:W1:Y:S01]  /*04d0*/  SHFL.IDX PT, R2, R173, RZ, 0x1f ;  /* 0x00001fffad027589 */ /* 0x002e6200000e0000 */
[----:B------:R-:W-:-:S04]  /*04e0*/  UISETP.NE.AND UP1, UPT, UR8, 0x2, UPT ;  /* 0x000000020800788c */ /* 0x000fc8000bf25270 */
[----:B------:R-:W-:Y:S01]  /*04f0*/  USEL UR6, URZ, 0x1, UP1 ;  /* 0x00000001ff067887 */ /* 0x000fe20008800000 */
[----:B-1----:R-:W-:-:S13]  /*0500*/  ISETP.NE.AND P0, PT, R2, RZ, PT ;  /* 0x000000ff0200720c */ /* 0x002fda0003f05270 */
[----:B------:R-:W-:Y:S05]  /*0510*/  @P0 BRA `(.L_x_9) ;  /* 0x0000000000a40947 */ /* 0x000fea0003800000 */
[----:B------:R-:W-:Y:S01]  /*0520*/  ELECT P0, URZ, PT ;  /* 0x0000000000ff782f */ /* 0x000fe20003800000 */
[----:B------:R-:W-:-:S12]  /*0530*/  BSSY.RECONVERGENT B0, `(.L_x_9) ;  /* 0x0000027000007945 */ /* 0x000fd80003800200 */
[----:B------:R-:W-:Y:S05]  /*0540*/  @!P0 BRA `(.L_x_10) ;  /* 0x0000000000948947 */ /* 0x000fea0003800000 */
[----:B------:R-:W1:Y:S01]  /*0550*/  S2UR UR5, SR_CgaCtaId ;  /* 0x00000000000579c3 */ /* 0x000e620000008800 */
[----:B------:R-:W-:Y:S01]  /*0560*/  UMOV UR7, 0x400 ;  /* 0x0000040000077882 */ /* 0x000fe20000000000 */
[----:B------:R-:W-:Y:S02]  /*0570*/  UMOV UR4, 0x1 ;  /* 0x0000000100047882 */ /* 0x000fe40000000000 */
[----:B------:R-:W-:-:S04]  /*0580*/  UIADD3 UR10, UPT, UPT, -UR4, 0x100000, URZ ;  /* 0x00100000040a7890 */ /* 0x000fc8000fffe1ff */
[----:B------:R-:W-:Y:S02]  /*0590*/  USHF.L.U32 UR11, UR10, 0xb, URZ ;  /* 0x0000000b0a0b7899 */ /* 0x000fe400080006ff */
[----:B------:R-:W-:Y:S02]  /*05a0*/  USHF.L.U32 UR10, UR10, 0x1, URZ ;  /* 0x000000010a0a7899 */ /* 0x000fe400080006ff */
[----:B-1----:R-:W-:Y:S01]  /*05b0*/  ULEA UR5, UR5, UR7, 0x18 ;  /* 0x0000000705057291 */ /* 0x002fe2000f8ec0ff */
[----:B------:R-:W1:Y:S11]  /*05c0*/  FENCE.VIEW.ASYNC.S ;  /* 0x00000000000073c6 */ /* 0x000e760000000000 */
[----:B-1----:R1:W3:Y:S01]  /*05d0*/  SYNCS.EXCH.64 URZ, [UR5], UR10 ;  /* 0x0000000a05ff75b2 */ /* 0x0022e20008000100 */
[----:B------:R1:W4:Y:S01]  /*05e0*/  SYNCS.EXCH.64 URZ, [UR5+0x70], UR10 ;  /* 0x0000700a05ff75b2 */ /* 0x0003220008000100 */
[----:B------:R1:W1:Y:S01]  /*05f0*/  SYNCS.EXCH.64 URZ, [UR5+0x8], UR10 ;  /* 0x0000080a05ff75b2 */ /* 0x0002620008000100 */
        /* <DEDUP_REMOVED lines=25> */
[----:B---34-:R-:W-:Y:S01]  /*0790*/  NOP ;  /* 0x0000000000007918 */ /* 0x018fe20000000000 */
.L_x_10:
[----:B-1----:R-:W-:Y:S05]  /*07a0*/  BSYNC.RECONVERGENT B0 ;  /* 0x0000000000007941 */ /* 0x002fea0003800200 */
.L_x_9:
[----:B------:R-:W1:Y:S01]  /*07b0*/  SHFL.IDX PT, R2, R173, RZ, 0x1f ;  /* 0x00001fffad027589 */ /* 0x000e6200000e0000 */
[----:B------:R-:W-:Y:S01]  /*07c0*/  NOP ;  /* 0x0000000000007918 */ /* 0x000fe20000000000 */
[----:B-1----:R-:W-:-:S13]  /*07d0*/  ISETP.NE.AND P0, PT, R2, 0x1, PT ;  /* 0x000000010200780c */ /* 0x002fda0003f05270 */
[----:B------:R-:W-:Y:S05]  /*07e0*/  @P0 BRA `(.L_x_11) ;  /* 0x0000000000580947 */ /* 0x000fea0003800000 */
[----:B------:R-:W1:Y:S01]  /*07f0*/  S2UR UR7, SR_CgaCtaId ;  /* 0x00000000000779c3 */ /* 0x000e620000008800 */
[----:B------:R-:W-:Y:S01]  /*0800*/  UMOV UR9, 0x400 ;  /* 0x0000040000097882 */ /* 0x000fe20000000000 */
[----:B------:R-:W-:Y:S01]  /*0810*/  UMOV UR5, 0x20 ;  /* 0x0000002000057882 */ /* 0x000fe20000000000 */
[----:B------:R-:W-:Y:S01]  /*0820*/  UMOV UR4, 0x80 ;  /* 0x0000008000047882 */ /* 0x000fe20000000000 */
[----:B------:R-:W-:-:S04]  /*0830*/  UIADD3 UR10, UPT, UPT, -UR5, 0x100000, URZ ;  /* 0x00100000050a7890 */ /* 0x000fc8000fffe1ff */
[----:B------:R-:W-:Y:S02]  /*0840*/  USHF.L.U32 UR11, UR10, 0xb, URZ ;  /* 0x0000000b0a0b7899 */ /* 0x000fe400080006ff */
[----:B------:R-:W-:Y:S02]  /*0850*/  USHF.L.U32 UR10, UR10, 0x1, URZ ;  /* 0x000000010a0a7899 */ /* 0x000fe400080006ff */
[----:B------:R-:W-:-:S04]  /*0860*/  UIADD3 UR4, UPT, UPT, -UR4, 0x100000, URZ ;  /* 0x0010000004047890 */ /* 0x000fc8000fffe1ff */
[----:B------:R-:W-:Y:S02]  /*0870*/  USHF.L.U32 UR5, UR4, 0xb, URZ ;  /* 0x0000000b04057899 */ /* 0x000fe400080006ff */
[----:B------:R-:W-:Y:S01]  /*0880*/  USHF.L.U32 UR4, UR4, 0x1, URZ ;  /* 0x0000000104047899 */ /* 0x000fe200080006ff */
[----:B------:R-:W-:Y:S01]  /*0890*/  ELECT P0, URZ, PT ;  /* 0x0000000000ff782f */ /* 0x000fe20003800000 */
[----:B-1----:R-:W-:Y:S01]  /*08a0*/  ULEA UR7, UR7, UR9, 0x18 ;  /* 0x0000000907077291 */ /* 0x002fe2000f8ec0ff */
[----:B------:R-:W1:Y:S11]  /*08b0*/  FENCE.VIEW.ASYNC.S ;  /* 0x00000000000073c6 */ /* 0x000e760000000000 */
[----:B-1----:R1:W3:Y:S01]  /*08c0*/  SYNCS.EXCH.64 URZ, [UR7+0xe0], UR10 ;  /* 0x0000e00a07ff75b2 */ /* 0x0022e20008000100 */
[----:B------:R1:W4:Y:S01]  /*08d0*/  SYNCS.EXCH.64 URZ, [UR7+0x100], UR4 ;  /* 0x0001000407ff75b2 */ /* 0x0003220008000100 */
[----:B------:R1:W1:Y:S01]  /*08e0*/  SYNCS.EXCH.64 URZ, [UR7+0xe8], UR10 ;  /* 0x0000e80a07ff75b2 */ /* 0x0002620008000100 */
[----:B------:R1:W1:Y:S01]  /*08f0*/  SYNCS.EXCH.64 URZ, [UR7+0x108], UR4 ;  /* 0x0001080407ff75b2 */ /* 0x0002620008000100 */
[----:B------:R1:W1:Y:S01]  /*0900*/  SYNCS.EXCH.64 URZ, [UR7+0xf0], UR10 ;  /* 0x0000f00a07ff75b2 */ /* 0x0002620008000100 */
[----:B------:R1:W1:Y:S01]  /*0910*/  SYNCS.EXCH.64 URZ, [UR7+0x110], UR4 ;  /* 0x0001100407ff75b2 */ /* 0x0002620008000100 */
[----:B------:R1:W1:Y:S01]  /*0920*/  SYNCS.EXCH.64 URZ, [UR7+0xf8], UR10 ;  /* 0x0000f80a07ff75b2 */ /* 0x0002620008000100 */
[----:B------:R1:W1:Y:S01]  /*0930*/  SYNCS.EXCH.64 URZ, [UR7+0x118], UR4 ;  /* 0x0001180407ff75b2 */ /* 0x0002620008000100 */
[----:B------:R-:W-:Y:S01]  /*0940*/  NOP ;  /* 0x0000000000007918 */ /* 0x000fe20000000000 */
.L_x_11:
[----:B------:R-:W2:Y:S01]  /*0950*/  SHFL.IDX PT, R2, R173, RZ, 0x1f ;  /* 0x00001fffad027589 */ /* 0x000ea200000e0000 */
[----:B------:R-:W-:Y:S01]  /*0960*/  NOP ;  /* 0x0000000000007918 */ /* 0x000fe20000000000 */
[----:B--2---:R-:W-:-:S13]  /*0970*/  ISETP.NE.AND P0, PT, R2, 0x3, PT ;  /* 0x000000030200780c */ /* 0x004fda0003f05270 */
[----:B------:R-:W-:Y:S05]  /*0980*/  @P0 BRA `(.L_x_12) ;  /* 0x0000000000300947 */ /* 0x000fea0003800000 */
[----:B-1----:R-:W1:Y:S01]  /*0990*/  S2UR UR5, SR_CgaCtaId ;  /* 0x00000000000579c3 */ /* 0x002e620000008800 */
[----:B------:R-:W-:Y:S01]  /*09a0*/  UMOV UR7, 0x400 ;  /* 0x0000040000077882 */ /* 0x000fe20000000000 */
[----:B------:R-:W-:Y:S01]  /*09b0*/  UMOV UR4, 0x20 ;  /* 0x0000002000047882 */ /* 0x000fe20000000000 */
[----:B------:R-:W-:Y:S01]  /*09c0*/  ELECT P0, URZ, PT ;  /* 0x0000000000ff782f */ /* 0x000fe20003800000 */
[----:B------:R-:W-:-:S04]  /*09d0*/  UIADD3 UR10, UPT, UPT, -UR4, 0x100000, URZ ;  /* 0x00100000040a7890 */ /* 0x000fc8000fffe1ff */
[----:B------:R-:W-:Y:S02]  /*09e0*/  USHF.L.U32 UR11, UR10, 0xb, URZ ;  /* 0x0000000b0a0b7899 */ /* 0x000fe400080006ff */
[----:B------:R-:W-:Y:S02]  /*09f0*/  USHF.L.U32 UR10, UR10, 0x1, URZ ;  /* 0x000000010a0a7899 */ /* 0x000fe400080006ff */
[----:B-1----:R-:W-:Y:S01]  /*0a00*/  ULEA UR5, UR5, UR7, 0x18 ;  /* 0x0000000705057291 */ /* 0x002fe2000f8ec0ff */
[----:B------:R-:W1:Y:S11]  /*0a10*/  FENCE.VIEW.ASYNC.S ;  /* 0x00000000000073c6 */ /* 0x000e760000000000 */
[----:B-1----:R2:W1:Y:S01]  /*0a20*/  SYNCS.EXCH.64 URZ, [UR5+0x120], UR10 ;  /* 0x0001200a05ff75b2 */ /* 0x0024620008000100 */
[----:B------:R2:W1:Y:S02]  /*0a30*/  SYNCS.EXCH.64 URZ, [UR5+0x128], UR10 ;  /* 0x0001280a05ff75b2 */ /* 0x0004640008000100 */
[----:B--2---:R-:W-:Y:S01]  /*0a40*/  NOP ;  /* 0x0000000000007918 */ /* 0x004fe20000000000 */
.L_x_12:
[----:B------:R-:W2:Y:S01]  /*0a50*/  SHFL.IDX PT, R2, R173, RZ, 0x1f ;  /* 0x00001fffad027589 */ /* 0x000ea200000e0000 */
[----:B------:R-:W-:Y:S01]  /*0a60*/  NOP ;  /* 0x0000000000007918 */ /* 0x000fe20000000000 */
[----:B--2---:R-:W-:-:S13]  /*0a70*/  ISETP.NE.AND P0, PT, R2, 0x4, PT ;  /* 0x000000040200780c */ /* 0x004fda0003f05270 */
[----:B------:R-:W-:Y:S05]  /*0a80*/  @P0 BRA `(.L_x_13) ;  /* 0x00000000004c0947 */ /* 0x000fea0003800000 */
[----:B-1----:R-:W1:Y:S01]  /*0a90*/  S2UR UR5, SR_CgaCtaId ;  /* 0x00000000000579c3 */ /* 0x002e620000008800 */
[----:B------:R-:W-:Y:S01]  /*0aa0*/  UMOV UR9, 0x100 ;  /* 0x0000010000097882 */ /* 0x000fe20000000000 */
[----:B------:R-:W-:Y:S01]  /*0ab0*/  UMOV UR7, 0x400 ;  /* 0x0000040000077882 */ /* 0x000fe20000000000 */
[----:B------:R-:W-:Y:S01]  /*0ac0*/  USEL UR9, UR9, 0xe0, UP2 ;  /* 0x000000e009097887 */ /* 0x000fe20009000000 */
[----:B------:R-:W-:Y:S01]  /*0ad0*/  UMOV UR4, 0x1 ;  /* 0x0000000100047882 */ /* 0x000fe20000000000 */
[----:B------:R-:W-:Y:S01]  /*0ae0*/  ELECT P0, URZ, PT ;  /* 0x0000000000ff782f */ /* 0x000fe20003800000 */
[----:B------:R-:W-:-:S04]  /*0af0*/  UIADD3 UR10, UPT, UPT, -UR4, 0x100000, URZ ;  /* 0x00100000040a7890 */ /* 0x000fc8000fffe1ff */
[----:B------:R-:W-:Y:S02]  /*0b00*/  USHF.L.U32 UR11, UR10, 0xb, URZ ;  /* 0x0000000b0a0b7899 */ /* 0x000fe400080006ff */
[----:B------:R-:W-:Y:S02]  /*0b10*/  USHF.L.U32 UR10, UR10, 0x1, URZ ;  /* 0x000000010a0a7899 */ /* 0x000fe400080006ff */
[----:B------:R-:W-:-:S04]  /*0b20*/  UIADD3 UR12, UPT, UPT, -UR9, 0x100000, URZ ;  /* 0x00100000090c7890 */ /* 0x000fc8000fffe1ff */
[----:B------:R-:W-:Y:S02]  /*0b30*/  USHF.L.U32 UR13, UR12, 0xb, URZ ;  /* 0x0000000b0c0d7899 */ /* 0x000fe400080006ff */
[----:B------:R-:W-:Y:S02]  /*0b40*/  USHF.L.U32 UR12, UR12, 0x1, URZ ;  /* 0x000000010c0c7899 */ /* 0x000fe400080006ff */
[----:B-1----:R-:W-:Y:S01]  /*0b50*/  ULEA UR5, UR5, UR7, 0x18 ;  /* 0x0000000705057291 */ /* 0x002fe2000f8ec0ff */
[----:B------:R-:W1:Y:S11]  /*0b60*/  FENCE.VIEW.ASYNC.S ;  /* 0x00000000000073c6 */ /* 0x000e760000000000 */
[----:B-1----:R2:W1:Y:S01]  /*0b70*/  SYNCS.EXCH.64 URZ, [UR5+0x130], UR10 ;  /* 0x0001300a05ff75b2 */ /* 0x0024620008000100 */
[----:B------:R2:W1:Y:S01]  /*0b80*/  SYNCS.EXCH.64 URZ, [UR5+0x140], UR12 ;  /* 0x0001400c05ff75b2 */ /* 0x0004620008000100 */
[----:B------:R2:W1:Y:S01]  /*0b90*/  SYNCS.EXCH.64 URZ, [UR5+0x138], UR10 ;  /* 0x0001380a05ff75b2 */ /* 0x0004620008000100 */
[----:B------:R2:W1:Y:S02]  /*0ba0*/  SYNCS.EXCH.64 URZ, [UR5+0x148], UR12 ;  /* 0x0001480c05ff75b2 */ /* 0x0004640008000100 */
[----:B--2---:R-:W-:Y:S01]  /*0bb0*/  NOP ;  /* 0x0000000000007918 */ /* 0x004fe20000000000 */
.L_x_13:
[----:B------:R-:W2:Y:S01]  /*0bc0*/  SHFL.IDX PT, R2, R173, RZ, 0x1f ;  /* 0x00001fffad027589 */ /* 0x000ea200000e0000 */
[----:B------:R-:W-:Y:S01]  /*0bd0*/  NOP ;  /* 0x0000000000007918 */ /* 0x000fe20000000000 */
[----:B--2---:R-:W-:-:S13]  /*0be0*/  ISETP.NE.AND P0, PT, R2, 0x5, PT ;  /* 0x000000050200780c */ /* 0x004fda0003f05270 */
[----:B------:R-:W-:Y:S05]  /*0bf0*/  @P0 BRA `(.L_x_14) ;  /* 0x0000000000480947 */ /* 0x000fea0003800000 */
[----:B-1----:R-:W1:Y:S01]  /*0c00*/  S2UR UR7, SR_CgaCtaId ;  /* 0x00000000000779c3 */ /* 0x002e620000008800 */
        /* <DEDUP_REMOVED lines=12> */
[----:B-1----:R2:W1:Y:S01]  /*0cd0*/  SYNCS.EXCH.64 URZ, [UR7+0x150], UR10 ;  /* 0x0001500a07ff75b2 */ /* 0x0024620008000100 */
[----:B------:R2:W1:Y:S01]  /*0ce0*/  SYNCS.EXCH.64 URZ, [UR7+0x160], UR4 ;  /* 0x0001600407ff75b2 */ /* 0x0004620008000100 */
[----:B------:R2:W1:Y:S01]  /*0cf0*/  SYNCS.EXCH.64 URZ, [UR7+0x158], UR10 ;  /* 0x0001580a07ff75b2 */ /* 0x0004620008000100 */
[----:B------:R2:W1:Y:S02]  /*0d00*/  SYNCS.EXCH.64 URZ, [UR7+0x168], UR4 ;  /* 0x0001680407ff75b2 */ /* 0x0004640008000100 */
[----:B--2---:R-:W-:Y:S01]  /*0d10*/  NOP ;  /* 0x0000000000007918 */ /* 0x004fe20000000000 */
.L_x_14:
        /* <DEDUP_REMOVED lines=18> */
.L_x_15:
[----:B-1----:R-:W1:Y:S01]  /*0e40*/  S2UR UR5, SR_CTAID.X ;  /* 0x00000000000579c3 */ /* 0x002e620000002500 */
[----:B------:R-:W-:-:S05]  /*0e50*/  CS2R.32 R170, SR_CgaSize ;  /* 0x0000000000aa7805 */ /* 0x000fca0000008a00 */
[----:B------:R-:W-:-:S05]  /*0e60*/  IMAD R170, R170, -0xa0, RZ ;  /* 0xffffff60aaaa7824 */ /* 0x000fca00078e02ff */
[----:B------:R-:W-:-:S14]  /*0e70*/  R2UR UR9, R170 ;  /* 0x00000000aa0972ca */ /* 0x000fdc00000e0000 */
[----:B------:R-:W2:Y:S01]  /*0e80*/  LDCU UR9, c[0x0][UR9+0x2b0] ;  /* 0x00005600090977ac */ /* 0x000ea20008000800 */
[----:B------:R-:W-:Y:S01]  /*0e90*/  NOP ;  /* 0x0000000000007918 */ /* 0x000fe20000000000 */
[----:B------:R-:W-:-:S05]  /*0ea0*/  CS2R.32 R170, SR_CgaSize ;  /* 0x0000000000aa7805 */ /* 0x000fca0000008a00 */
[----:B------:R-:W-:-:S05]  /*0eb0*/  IMAD R170, R170, -0xa0, RZ ;  /* 0xffffff60aaaa7824 */ /* 0x000fca00078e02ff */
[----:B------:R-:W-:-:S14]  /*0ec0*/  R2UR UR7, R170 ;  /* 0x00000000aa0772ca */ /* 0x000fdc00000e0000 */
[----:B------:R-:W3:Y:S01]  /*0ed0*/  LDCU UR7, c[0x0][UR7+0x2b4] ;  /* 0x00005680070777ac */ /* 0x000ee20008000800 */
[----:B------:R-:W4:Y:S08]  /*0ee0*/  S2UR UR4, SR_CTAID.Y ;  /* 0x00000000000479c3 */ /* 0x000f300000002600 */
[----:B------:R-:W3:Y:S01]  /*0ef0*/  LDC R9, c[0x0][0xb24] ;  /* 0x0002c900ff097b82 */ /* 0x000ee20000000800 */
[----:B-1----:R-:W-:-:S02]  /*0f00*/  I2FP.F32.U32 R5, UR5 ;  /* 0x0000000500057c45 */ /* 0x002fc40008201000 */
[----:B------:R-:W-:-:S05]  /*0f10*/  CS2R.32 R3, SR_CgaSize ;  /* 0x0000000000037805 */ /* 0x000fca0000008a00 */
[----:B------:R-:W-:-:S06]  /*0f20*/  IMAD R3, R3, -0xa0, RZ ;  /* 0xffffff6003037824 */ /* 0x000fcc00078e02ff */
[----:B------:R-:W1:Y:S01]  /*0f30*/  LDC R3, c[0x0][R3+0x2a0] ;  /* 0x0000a80003037b82 */ /* 0x000e620000000800 */
[----:B------:R-:W-:Y:S01]  /*0f40*/  MOV R21, UR5 ;  /* 0x0000000500157c02 */ /* 0x000fe20008000f00 */
[----:B--2---:R-:W-:Y:S01]  /*0f50*/  FMUL R5, R5, UR9 ;  /* 0x0000000905057c20 */ /* 0x004fe20008400000 */
[----:B----4-:R-:W-:Y:S02]  /*0f60*/  I2FP.F32.U32 R4, UR4 ;  /* 0x0000000400047c45 */ /* 0x010fe40008201000 */
[----:B------:R-:W-:-:S05]  /*0f70*/  CS2R.32 R2, SR_CgaSize ;  /* 0x0000000000027805 */ /* 0x000fca0000008a00 */
[----:B------:R-:W-:-:S06]  /*0f80*/  IMAD R2, R2, -0xa0, RZ ;  /* 0xffffff6002027824 */ /* 0x000fcc00078e02ff */
[----:B------:R-:W2:Y:S01]  /*0f90*/  LDC R2, c[0x0][R2+0x2a4] ;  /* 0x0000a90002027b82 */ /* 0x000ea20000000800 */
[----:B------:R-:W4:Y:S01]  /*0fa0*/  F2I.U32.TRUNC.NTZ R170, R5 ;  /* 0x0000000500aa7305 */ /* 0x000f22000020f000 */
[----:B------:R-:W-:Y:S01]  /*0fb0*/  MOV R20, UR4 ;  /* 0x0000000400147c02 */ /* 0x000fe20008000f00 */
[----:B---3--:R-:W-:-:S05]  /*0fc0*/  FMUL R4, R4, UR7 ;  /* 0x0000000704047c20 */ /* 0x008fca0008400000 */
[----:B------:R-:W-:Y:S01]  /*0fd0*/  BAR.SYNC.DEFER_BLOCKING 0x0 ;  /* 0x0000000000007b1d */ /* 0x000fe20000010000 */
[----:B------:R-:W-:-:S05]  /*0fe0*/  ISETP.GE.AND P0, PT, R9, 0x1, PT ;  /* 0x000000010900780c */ /* 0x000fca0003f06270 */
[----:B------:R-:W3:Y:S02]  /*0ff0*/  F2I.U32.TRUNC.NTZ R147, R4 ;  /* 0x0000000400937305 */ /* 0x000ee4000020f000 */
[----:B------:R-:W2:Y:S01]  /*1000*/  S2UR UR36, SR_CTAID.Z ;  /* 0x00000000002479c3 */ /* 0x000ea20000002700 */
[----:B----4-:R-:W-:-:S05]  /*1010*/  IADD3 R170, PT, PT, -R170, RZ, RZ ;  /* 0x000000ffaaaa7210 */ /* 0x010fca0007ffe1ff */
[----:B-1----:R-:W-:Y:S01]  /*1020*/  IMAD R170, R3, R170, UR5 ;  /* 0x0000000503aa7e24 */ /* 0x002fe2000f8e02aa */
[----:B---3--:R-:W-:-:S05]  /*1030*/  IADD3 R147, PT, PT, -R147, RZ, RZ ;  /* 0x000000ff93937210 */ /* 0x008fca0007ffe1ff */
[----:B--2---:R-:W-:Y:S01]  /*1040*/  IMAD R147, R2, R147, UR4 ;  /* 0x0000000402937e24 */ /* 0x004fe2000f8e0293 */
[----:B------:R-:W-:Y:S06]  /*1050*/  @!P0 BRA `(.L_x_16) ;  /* 0x0000000000b88947 */ /* 0x000fec0003800000 */
[----:B------:R-:W1:Y:S01]  /*1060*/  LDC.64 R4, c[0x0][0xb18] ;  /* 0x0002c600ff047b82 */ /* 0x000e620000000a00 */
[----:B------:R-:W-:-:S07]  /*1070*/  ISETP.NE.AND P0, PT, R9, 0x1, PT ;  /* 0x000000010900780c */ /* 0x000fce0003f05270 */
[----:B------:R-:W2:Y:S08]  /*1080*/  LDC R10, c[0x0][0xb0c] ;  /* 0x0002c300ff0a7b82 */ /* 0x000eb00000000800 */
[----:B------:R-:W3:Y:S08]  /*1090*/  LDC R11, c[0x0][0x370] ;  /* 0x0000dc00ff0b7b82 */ /* 0x000ef00000000800 */
[----:B------:R-:W4:Y:S01]  /*10a0*/  LDC R12, c[0x0][0x374] ;  /* 0x0000dd00ff0c7b82 */ /* 0x000f220000000800 */
[----:B-1----:R-:W-:-:S07]  /*10b0*/  ISETP.NE.AND P1, PT, R4, 0x1, PT ;  /* 0x000000010400780c */ /* 0x002fce0003f25270 */
[----:B------:R-:W3:Y:S01]  /*10c0*/  LDC.64 R6, c[0x0][0xb10] ;  /* 0x0002c400ff067b82 */ /* 0x000ee20000000a00 */
[----:B--2---:R-:W-:-:S07]  /*10d0*/  ISETP.NE.AND P2, PT, R10, 0x1, PT ;  /* 0x000000010a00780c */ /* 0x004fce0003f45270 */
[----:B------:R-:W1:Y:S08]  /*10e0*/  LDC R8, c[0x0][0xb20] ;  /* 0x0002c800ff087b82 */ /* 0x000e700000000800 */
[----:B------:R-:W2:Y:S01]  /*10f0*/  LDC.64 R2, c[0x0][0xb28] ;  /* 0x0002ca00ff027b82 */ /* 0x000ea20000000a00 */
[----:B----4-:R-:W-:-:S04]  /*1100*/  IMAD.HI.U32 R13, R12, R5, RZ ;  /* 0x000000050c0d7227 */ /* 0x010fc800078e00ff */
[----:B------:R-:W-:-:S04]  /*1110*/  IMAD.HI.U32 R5, R20, R5, RZ ;  /* 0x0000000514057227 */ /* 0x000fc800078e00ff */
[----:B---3--:R-:W-:-:S04]  /*1120*/  IMAD.HI.U32 R14, R11, R6, RZ ;  /* 0x000000060b0e7227 */ /* 0x008fc800078e00ff */
[C---:B------:R-:W-:Y:S01]  /*1130*/  IMAD.HI.U32 R16, R21.reuse, R6, RZ ;  /* 0x0000000615107227 */ /* 0x040fe200078e00ff */
[-C--:B------:R-:W-:Y:S02]  /*1140*/  @P2 SHF.R.U32.HI R11, RZ, R7.reuse, R14 ;  /* 0x00000007ff0b2219 */ /* 0x080fe4000001160e */
[-C--:B-1----:R-:W-:Y:S02]  /*1150*/  @P1 SHF.R.U32.HI R12, RZ, R8.reuse, R13 ;  /* 0x00000008ff0c1219 */ /* 0x082fe4000001160d */
[----:B------:R-:W-:Y:S02]  /*1160*/  SHF.R.U32.HI R5, RZ, R8, R5 ;  /* 0x00000008ff057219 */ /* 0x000fe40000011605 */
[----:B------:R-:W-:Y:S02]  /*1170*/  SHF.R.U32.HI R16, RZ, R7, R16 ;  /* 0x00000007ff107219 */ /* 0x000fe40000011610 */
[----:B------:R-:W-:Y:S01]  /*1180*/  SEL R5, R20, R5, !P1 ;  /* 0x0000000514057207 */ /* 0x000fe20004800000 */
[----:B--2---:R-:W-:Y:S01]  /*1190*/  IMAD.HI.U32 R14, R12, R2, RZ ;  /* 0x000000020c0e7227 */ /* 0x004fe200078e00ff */
[----:B------:R-:W-:-:S02]  /*11a0*/  SEL R7, R21, R16, !P2 ;  /* 0x0000001015077207 */ /* 0x000fc40005000000 */
[----:B------:R-:W-:Y:S01]  /*11b0*/  IADD3 R13, PT, PT, -R5, RZ, RZ ;  /* 0x000000ff050d7210 */ /* 0x000fe20007ffe1ff */
[----:B------:R-:W-:Y:S01]  /*11c0*/  IMAD.HI.U32 R6, R11, R2, RZ ;  /* 0x000000020b067227 */ /* 0x000fe200078e00ff */
[----:B------:R-:W-:-:S03]  /*11d0*/  @P0 SHF.R.U32.HI R12, RZ, R3, R14 ;  /* 0x00000003ff0c0219 */ /* 0x000fc6000001160e */
[----:B------:R-:W-:Y:S01]  /*11e0*/  IMAD R13, R4, R13, R20 ;  /* 0x0000000d040d7224 */ /* 0x000fe200078e0214 */
[----:B------:R-:W-:Y:S01]  /*11f0*/  @P0 SHF.R.U32.HI R11, RZ, R3, R6 ;  /* 0x00000003ff0b0219 */ /* 0x000fe20000011606 */
[----:B------:R-:W-:-:S04]  /*1200*/  IMAD R12, R12, R9, RZ ;  /* 0x000000090c0c7224 */ /* 0x000fc800078e02ff */
[----:B------:R-:W-:Y:S01]  /*1210*/  IMAD R6, R11, R9, RZ ;  /* 0x000000090b067224 */ /* 0x000fe200078e02ff */
[----:B------:R-:W-:-:S04]  /*1220*/  ISETP.GE.AND P1, PT, R5, R12, PT ;  /* 0x0000000c0500720c */ /* 0x000fc80003f26270 */
[----:B------:R-:W-:Y:S01]  /*1230*/  ISETP.GE.OR P1, PT, R7, R6, P1 ;  /* 0x000000060700720c */ /* 0x000fe20000f26670 */
[----:B------:R-:W-:-:S05]  /*1240*/  IMAD.HI.U32 R6, R5, R2, RZ ;  /* 0x0000000205067227 */ /* 0x000fca00078e00ff */
[----:B------:R-:W-:-:S04]  /*1250*/  SHF.R.U32.HI R6, RZ, R3, R6 ;  /* 0x00000003ff067219 */ /* 0x000fc80000011606 */
[----:B------:R-:W-:-:S03]  /*1260*/  SEL R6, R5, R6, !P0 ;  /* 0x0000000605067207 */ /* 0x000fc60004000000 */
[----:B------:R-:W-:Y:S01]  /*1270*/  @!P1 IMAD.HI.U32 R8, R7, R2, RZ ;  /* 0x0000000207089227 */ /* 0x000fe200078e00ff */
[----:B------:R-:W-:-:S04]  /*1280*/  IADD3 R2, PT, PT, -R6, RZ, RZ ;  /* 0x000000ff06027210 */ /* 0x000fc80007ffe1ff */
[----:B------:R-:W-:Y:S01]  /*1290*/  @!P1 SHF.R.U32.HI R8, RZ, R3, R8 ;  /* 0x00000003ff089219 */ /* 0x000fe20000011608 */
[----:B------:R-:W-:-:S03]  /*12a0*/  IMAD R2, R9, R2, R5 ;  /* 0x0000000209027224 */ /* 0x000fc600078e0205 */
[----:B------:R-:W-:-:S05]  /*12b0*/  @!P1 SEL R3, R7, R8, !P0 ;  /* 0x0000000807039207 */ /* 0x000fca0004000000 */
[--C-:B------:R-:W-:Y:S02]  /*12c0*/  @!P1 IMAD.IADD R6, R6, 0x1, -R3.reuse ;  /* 0x0000000106069824 */ /* 0x100fe400078e0a03 */
[----:B------:R-:W-:Y:S01]  /*12d0*/  @!P1 IMAD R3, R2, R11, R3 ;  /* 0x0000000b02039224 */ /* 0x000fe200078e0203 */
[----:B------:R-:W-:Y:S01]  /*12e0*/  IADD3 R2, PT, PT, -R7, RZ, RZ ;  /* 0x000000ff07027210 */ /* 0x000fe20007ffe1ff */
[----:B------:R-:W-:Y:S02]  /*12f0*/  @!P1 IMAD R5, R6, R9, R7 ;  /* 0x0000000906059224 */ /* 0x000fe400078e0207 */
[----:B------:R-:W-:Y:S02]  /*1300*/  @!P1 IMAD.MOV.U32 R7, RZ, RZ, R3 ;  /* 0x000000ffff079224 */ /* 0x000fe400078e0003 */
[----:B------:R-:W-:Y:S02]  /*1310*/  IMAD R2, R10, R2, R21 ;  /* 0x000000020a027224 */ /* 0x000fe400078e0215 */
[----:B------:R-:W-:-:S02]  /*1320*/  IMAD R20, R5, R4, R13 ;  /* 0x0000000405147224 */ /* 0x000fc400078e020d */
[----:B------:R-:W-:Y:S02]  /*1330*/  IMAD R21, R7, R10, R2 ;  /* 0x0000000a07157224 */ /* 0x000fe400078e0202 */
.L_x_16:
[----:B------:R-:W1:Y:S01]  /*1340*/  LDCU UR4, c[0x0][0xb30] ;  /* 0x00016600ff0477ac */ /* 0x000e620008000800 */
[----:B------:R-:W2:Y:S08]  /*1350*/  S2UR UR37, SR_CgaCtaId ;  /* 0x00000000002579c3 */ /* 0x000eb00000008800 */
[----:B------:R-:W3:Y:S01]  /*1360*/  LDC R72, c[0x0][0xb24] ;  /* 0x0002c900ff487b82 */ /* 0x000ee20000000800 */
[----:B-1----:R-:W-:-:S09]  /*1370*/  UISETP.NE.AND UP1, UPT, UR4, 0x1, UPT ;  /* 0x000000010400788c */ /* 0x002fd2000bf25270 */
[----:B--2---:R-:W-:Y:S05]  /*1380*/  BRA.U UP1, `(.L_x_17) ;  /* 0x0000000101407547 */ /* 0x004fea000b800000 */
[----:B------:R-:W1:Y:S08]  /*1390*/  LDC.64 R4, c[0x0][0xb10] ;  /* 0x0002c400ff047b82 */ /* 0x000e700000000a00 */
[----:B------:R-:W2:Y:S08]  /*13a0*/  LDC.64 R2, c[0x0][0xb18] ;  /* 0x0002c600ff027b82 */ /* 0x000eb00000000a00 */
[----:B------:R-:W4:Y:S08]  /*13b0*/  LDC R6, c[0x0][0xb20] ;  /* 0x0002c800ff067b82 */ /* 0x000f300000000800 */
[----:B------:R-:W3:Y:S01]  /*13c0*/  LDC R8, c[0x0][0xb0c] ;  /* 0x0002c300ff087b82 */ /* 0x000ee20000000800 */
[----:B-1----:R-:W-:-:S05]  /*13d0*/  IMAD.HI.U32 R4, R21, R4, RZ ;  /* 0x0000000415047227 */ /* 0x002fca00078e00ff */
[----:B------:R-:W-:Y:S01]  /*13e0*/  SHF.R.U32.HI R4, RZ, R5, R4 ;  /* 0x00000005ff047219 */ /* 0x000fe20000011604 */
[----:B--2---:R-:W-:Y:S01]  /*13f0*/  IMAD.HI.U32 R3, R20, R3, RZ ;  /* 0x0000000314037227 */ /* 0x004fe200078e00ff */
[----:B------:R-:W-:-:S04]  /*1400*/  ISETP.NE.AND P0, PT, R2, 0x1, PT ;  /* 0x000000010200780c */ /* 0x000fc80003f05270 */
[----:B----4-:R-:W-:-:S04]  /*1410*/  SHF.R.U32.HI R3, RZ, R6, R3 ;  /* 0x00000006ff037219 */ /* 0x010fc80000011603 */
[----:B------:R-:W-:Y:S02]  /*1420*/  SEL R3, R20, R3, !P0 ;  /* 0x0000000314037207 */ /* 0x000fe40004000000 */
[----:B---3--:R-:W-:-:S04]  /*1430*/  ISETP.NE.AND P1, PT, R8, 0x1, PT ;  /* 0x000000010800780c */ /* 0x008fc80003f25270 */
[----:B------:R-:W-:-:S05]  /*1440*/  SEL R4, R21, R4, !P1 ;  /* 0x0000000415047207 */ /* 0x000fca0004800000 */
[----:B------:R-:W-:Y:S02]  /*1450*/  IMAD.IADD R5, R3, 0x1, -R4 ;  /* 0x0000000103057824 */ /* 0x000fe400078e0a04 */
[----:B------:R-:W-:Y:S02]  /*1460*/  IMAD.IADD R3, R4, 0x1, -R3 ;  /* 0x0000000104037824 */ /* 0x000fe400078e0a03 */
[----:B------:R-:W-:Y:S02]  /*1470*/  IMAD R21, R5, R8, R21 ;  /* 0x0000000805157224 */ /* 0x000fe400078e0215 */
[----:B------:R-:W-:-:S07]  /*1480*/  IMAD R20, R3, R2, R20 ;  /* 0x0000000203147224 */ /* 0x000fce00078e0214 */
.L_x_17:
[----:B------:R-:W-:Y:S01]  /*1490*/  BAR.SYNC.DEFER_BLOCKING 0x0 ;  /* 0x0000000000007b1d */ /* 0x000fe20000010000 */
[----:B------:R-:W-:Y:S01]  /*14a0*/  UISETP.NE.AND UP1, UPT, UR8, 0x2, UPT ;  /* 0x000000020800788c */ /* 0x000fe2000bf25270 */
[----:B------:R-:W-:Y:S02]  /*14b0*/  ISETP.NE.OR P5, PT, R0, 0x2, !P5 ;  /* 0x000000020000780c */ /* 0x000fe40006fa5670 */
[----:B------:R-:W-:-:S06]  /*14c0*/  LOP3.LUT R2, R185, 0x1f, RZ, 0xc0, !PT ;  /* 0x0000001fb9027812 */ /* 0x000fcc00078ec0ff */
[----:B------:R-:W-:Y:S05]  /*14d0*/  BRA.U UP1, `(.L_x_18) ;  /* 0x0000001501f47547 */ /* 0x000fea000b800000 */
[----:B------:R-:W1:Y:S01]  /*14e0*/  LDCU UR13, c[0x0][0x38c] ;  /* 0x00007180ff0d77ac */ /* 0x000e620008000800 */
[----:B------:R-:W2:Y:S01]  /*14f0*/  LDC R9, c[0x0][0x370] ;  /* 0x0000dc00ff097b82 */ /* 0x000ea20000000800 */
[----:B------:R-:W-:Y:S01]  /*1500*/  PLOP3.LUT P1, PT, PT, PT, UP2, 0x80, 0x8 ;  /* 0x000000000008781c */ /* 0x000fe20003f2f028 */
[----:B------:R-:W-:Y:S01]  /*1510*/  IMAD.MOV.U32 R15, RZ, RZ, 0x1 ;  /* 0x00000001ff0f7424 */ /* 0x000fe200078e00ff */
[----:B------:R-:W-:Y:S01]  /*1520*/  ISETP.EQ.OR P4, PT, R2, RZ, P5 ;  /* 0x000000ff0200720c */ /* 0x000fe20002f82670 */
[----:B------:R-:W-:Y:S01]  /*1530*/  IMAD.MOV.U32 R14, RZ, RZ, RZ ;  /* 0x000000ffff0e7224 */ /* 0x000fe200078e00ff */
[----:B------:R-:W-:Y:S02]  /*1540*/  PLOP3.LUT P1, PT, P1, PT, PT, 0x8, 0x80 ;  /* 0x000000000080781c */ /* 0x000fe40000f2e170 */
[----:B------:R-:W-:Y:S01]  /*1550*/  CS2R R12, SRZ ;  /* 0x00000000000c7805 */ /* 0x000fe2000001ff00 */
[----:B------:R-:W-:Y:S01]  /*1560*/  IMAD.MOV.U32 R10, RZ, RZ, 0x1 ;  /* 0x00000001ff0a7424 */ /* 0x000fe200078e00ff */
[----:B------:R-:W4:Y:S01]  /*1570*/  LDC R0, c[0x0][0x374] ;  /* 0x0000dd00ff007b82 */ /* 0x000f220000000800 */
[----:B------:R-:W2:Y:S01]  /*1580*/  LDCU.64 UR22, c[0x0][0x348] ;  /* 0x00006900ff1677ac */ /* 0x000ea20008000a00 */
[----:B------:R-:W-:Y:S01]  /*1590*/  UMOV UR6, URZ ;  /* 0x000000ff00067c82 */ /* 0x000fe20008000000 */
[----:B-1----:R-:W-:-:S04]  /*15a0*/  UIADD3 UR5, UPT, UPT, UR13, 0x1f, URZ ;  /* 0x0000001f0d057890 */ /* 0x002fc8000fffe0ff */
[----:B------:R-:W-:-:S04]  /*15b0*/  USHF.R.S32.HI UR4, URZ, 0x1f, UR5 ;  /* 0x0000001fff047899 */ /* 0x000fc80008011405 */
[----:B------:R-:W-:-:S04]  /*15c0*/  ULEA.HI UR4, UR4, UR5, URZ, 0x5 ;  /* 0x0000000504047291 */ /* 0x000fc8000f8f28ff */
[----:B------:R-:W-:Y:S02]  /*15d0*/  USHF.R.S32.HI UR15, URZ, 0x5, UR4 ;  /* 0x00000005ff0f7899 */ /* 0x000fe40008011404 */
[----:B------:R-:W-:Y:S02]  /*15e0*/  UIADD3 UR4, UPT, UPT, UR13, -0x1, URZ ;  /* 0xffffffff0d047890 */ /* 0x000fe4000fffe0ff */
[----:B------:R-:W-:Y:S02]  /*15f0*/  UISETP.LT.U32.AND UP0, UPT, UR15, 0xe, UPT ;  /* 0x0000000e0f00788c */ /* 0x000fe4000bf01070 */
[----:B------:R-:W-:Y:S02]  /*1600*/  UISETP.GE.U32.AND UP1, UPT, UR4, -0x3f, UPT ;  /* 0xffffffc10400788c */ /* 0x000fe4000bf26070 */
[----:B------:R-:W-:Y:S02]  /*1610*/  USEL UR14, UR15, 0xe, UP0 ;  /* 0x0000000e0f0e7887 */ /* 0x000fe40008000000 */
[----:B------:R-:W-:-:S02]  /*1620*/  UIADD3 UR13, UPT, UPT, UR13, 0x3e, URZ ;  /* 0x0000003e0d0d7890 */ /* 0x000fc4000fffe0ff */
[----:B------:R-:W-:Y:S02]  /*1630*/  UIADD3 UR5, UPT, UPT, UR14, -0x1, URZ ;  /* 0xffffffff0e057890 */ /* 0x000fe4000fffe0ff */
[----:B------:R-:W-:-:S03]  /*1640*/  UIADD3 UR7, UPT, UPT, UR15, -UR14, URZ ;  /* 0x8000000e0f077290 */ /* 0x000fc6000fffe0ff */
[----:B------:R-:W-:-:S04]  /*1650*/  @UP1 UIADD3 UR5, UPT, UPT, UR14, URZ, URZ ;  /* 0x000000ff0e051290 */ /* 0x000fc8000fffe0ff */
[----:B--2---:R-:W-:-:S12]  /*1660*/  UIADD3 UR5, UPT, UPT, UR5, 0x1, URZ ;  /* 0x0000000105057890 */ /* 0x004fd8000fffe0ff */
.L_x_36:
[----:B------:R-:W-:Y:S01]  /*1670*/  UISETP.NE.AND UP0, UPT, UR37, URZ, UPT ;  /* 0x000000ff2500728c */ /* 0x000fe2000bf05270 */
[----:B------:R-:W1:Y:S08]  /*1680*/  S2UR UR37, SR_CgaCtaId ;  /* 0x00000000002579c3 */ /* 0x000e700000008800 */
[----:B------:R-:W-:Y:S05]  /*1690*/  BRA.U UP0, `(.L_x_19) ;  /* 0x0000000100347547 */ /* 0x000fea000b800000 */
[----:B------:R-:W2:Y:S01]  /*16a0*/  S2R R2, SR_CgaCtaId ;  /* 0x0000000000027919 */ /* 0x000ea20000008800 */
[----:B------:R-:W-:-:S04]  /*16b0*/  MOV R3, 0x400 ;  /* 0x0000040000037802 */ /* 0x000fc80000000f00 */
[----:B--2---:R-:W-:Y:S02]  /*16c0*/  LEA R3, R2, R3, 0x18 ;  /* 0x0000000302037211 */ /* 0x004fe400078ec0ff */
[----:B------:R-:W-:-:S03]  /*16d0*/  SHF.L.U32 R2, R10, 0x1f, RZ ;  /* 0x0000001f0a027819 */ /* 0x000fc600000006ff */
[----:B------:R-:W-:-:S04]  /*16e0*/  IMAD R3, R12, 0x8, R3 ;  /* 0x000000080c037824 */ /* 0x000fc800078e0203 */
[----:B------:R-:W2:Y:S02]  /*16f0*/  SYNCS.PHASECHK.TRANS64.TRYWAIT P0, [R3+URZ+0x180], R2 ;  /* 0x00018002030075a7 */ /* 0x000ea400080011ff */
[----:B--2---:R-:W-:Y:S05]  /*1700*/  @!P0 BRA `(.L_x_20) ;  /* 0x0000009c00d08947 */ /* 0x004fea0003800000 */
.L_x_137:
[----:B------:R-:W-:Y:S01]  /*1710*/  VIADD R12, R12, 0x1 ;  /* 0x000000010c0c7836 */ /* 0x000fe20000000000 */
[----:B------:R2:W-:Y:S04]  /*1720*/  SYNCS.ARRIVE.TRANS64.A1T0 RZ, [R3+URZ+0x170], RZ ;  /* 0x000170ff03ff79a7 */ /* 0x0005e800081000ff */
[----:B------:R-:W-:-:S04]  /*1730*/  ISETP.NE.AND P0, PT, R12, 0x2, PT ;  /* 0x000000020c00780c */ /* 0x000fc80003f05270 */
[----:B------:R-:W-:Y:S02]  /*1740*/  SEL R12, R12, RZ, P0 ;  /* 0x000000ff0c0c7207 */ /* 0x000fe40000000000 */
[----:B--2---:R-:W-:-:S04]  /*1750*/  SEL R3, RZ, 0x1, P0 ;  /* 0x00000001ff037807 */ /* 0x004fc80000000000 */
[----:B------:R-:W-:-:S07]  /*1760*/  LOP3.LUT R10, R10, R3, RZ, 0x3c, !PT ;  /* 0x000000030a0a7212 */ /* 0x000fce00078e3cff */
.L_x_19:
[----:B------:R-:W-:Y:S01]  /*1770*/  UMOV UR4, 0x400 ;  /* 0x0000040000047882 */ /* 0x000fe20000000000 */
[----:B------:R-:W-:Y:S01]  /*1780*/  SHF.L.U32 R2, R15, 0x1f, RZ ;  /* 0x0000001f0f027819 */ /* 0x000fe200000006ff */
[----:B-1----:R-:W-:Y:S01]  /*1790*/  ULEA UR4, UR37, UR4, 0x18 ;  /* 0x0000000425047291 */ /* 0x002fe2000f8ec0ff */
[----:B------:R-:W-:Y:S01]  /*17a0*/  R2UR UR34, R21 ;  /* 0x00000000152272ca */ /* 0x000fe200000e0000 */
[----:B------:R-:W-:Y:S01]  /*17b0*/  UISETP.GE.U32.AND UP0, UPT, UR13, 0x3f, UPT ;  /* 0x0000003f0d00788c */ /* 0x000fe2000bf06070 */
[----:B------:R-:W-:Y:S01]  /*17c0*/  R2UR UR18, R20 ;  /* 0x00000000141272ca */ /* 0x000fe200000e0000 */
[----:B------:R-:W-:Y:S01]  /*17d0*/  ULEA UR8, UR6, UR4, 0x3 ;  /* 0x0000000406087291 */ /* 0x000fe2000f8e18ff */
[----:B------:R-:W-:-:S08]  /*17e0*/  UMOV UR21, URZ ;  /* 0x000000ff00157c82 */ /* 0x000fd00008000000 */
[----:B------:R1:W2:Y:S01]  /*17f0*/  SYNCS.PHASECHK.TRANS64.TRYWAIT P0, [UR8+0x70], R2 ;  /* 0x00007002ff0075a7 */ /* 0x0002a20008001108 */
[----:B------:R-:W-:Y:S02]  /*1800*/  USHF.L.U32 UR34, UR34, 0x7, URZ ;  /* 0x0000000722227899 */ /* 0x000fe400080006ff */
[----:B------:R-:W-:Y:S01]  /*1810*/  USHF.L.U32 UR18, UR18, 0x8, URZ ;  /* 0x0000000812127899 */ /* 0x000fe200080006ff */
[----:B------:R-:W-:Y:S11]  /*1820*/  BRA.U !UP0, `(.L_x_21) ;  /* 0x0000000108c07547 */ /* 0x000ff6000b800000 */
[----:B------:R-:W-:Y:S01]  /*1830*/  UIADD3 UR10, UPT, UPT, UR18, 0x80, URZ ;  /* 0x00000080120a7890 */ /* 0x000fe2000fffe0ff */
[----:B------:R-:W-:Y:S01]  /*1840*/  UMOV UR24, URZ ;  /* 0x000000ff00187c82 */ /* 0x000fe20008000000 */
[----:B------:R-:W-:-:S10]  /*1850*/  UMOV UR25, UR6 ;  /* 0x0000000600197c82 */ /* 0x000fd40008000000 */
.L_x_26:
[----:B-1----:R-:W-:Y:S01]  /*1860*/  ULEA UR33, UR25, UR4, 0x3 ;  /* 0x0000000419217291 */ /* 0x002fe2000f8e18ff */
[----:B--2---:R-:W-:Y:S01]  /*1870*/  @!P5 MOV R3, 0x3000 ;  /* 0x000030000003d802 */ /* 0x004fe20000000f00 */
[----:B--2---:R-:W-:Y:S10]  /*1880*/  @P0 BRA `(.L_x_22) ;  /* 0x00000000000c0947 */ /* 0x004ff40003800000 */
[----:B------:R-:W-:-:S04]  /*1890*/  SHF.L.U32 R5, R15, 0x1f, RZ ;  /* 0x0000001f0f057819 */ /* 0x000fc800000006ff */
[----:B------:R-:W2:Y:S02]  /*18a0*/  SYNCS.PHASECHK.TRANS64.TRYWAIT P0, [UR33+0x70], R5 ;  /* 0x00007005ff0075a7 */ /* 0x000ea40008001121 */
[----:B--2---:R-:W-:Y:S05]  /*18b0*/  @!P0 BRA `(.L_x_23) ;  /* 0x0000009c00788947 */ /* 0x004fea0003800000 */
.L_x_22:
[----:B------:R2:W-:Y:S01]  /*18c0*/  @!P5 SYNCS.ARRIVE.TRANS64 RZ, [UR33], R3 ;  /* 0x00000003ffffd9a7 */ /* 0x0005e20008000021 */
[----:B------:R-:W-:Y:S04]  /*18d0*/  BSSY.RECONVERGENT B0, `(.L_x_24) ;  /* 0x0000003000007945 */ /* 0x000fe80003800200 */
[----:B------:R-:W-:Y:S05]  /*18e0*/  @P4 BRA `(.L_x_25) ;  /* 0x0000000000044947 */ /* 0x000fea0003800000 */
[----:B------:R-:W-:Y:S05]  /*18f0*/  BPT.TRAP 0x1 ;  /* 0x000000040000795c */ /* 0x000fea0000300000 */
.L_x_25:
[----:B------:R-:W-:Y:S05]  /*1900*/  BSYNC.RECONVERGENT B0 ;  /* 0x0000000000007941 */ /* 0x000fea0003800200 */
.L_x_24:
[----:B------:R-:W-:Y:S02]  /*1910*/  UIADD3 UR6, UPT, UPT, UR25, 0x1, URZ ;  /* 0x0000000119067890 */ /* 0x000fe4000fffe0ff */
[----:B------:R-:W-:Y:S02]  /*1920*/  ULEA UR32, UR25, UR4, 0xc ;  /* 0x0000000419207291 */ /* 0x000fe4000f8e60ff */
[----:B------:R-:W-:Y:S02]  /*1930*/  UISETP.NE.AND UP0, UPT, UR6, 0xe, UPT ;  /* 0x0000000e0600788c */ /* 0x000fe4000bf05270 */
[----:B------:R-:W-:Y:S02]  /*1940*/  UIADD3 UR30, UP1, UPT, UR22, 0x80, URZ ;  /* 0x00000080161e7890 */ /* 0x000fe4000ff3e0ff */
[----:B------:R-:W-:Y:S02]  /*1950*/  USEL UR9, URZ, 0x1, UP0 ;  /* 0x00000001ff097887 */ /* 0x000fe40008000000 */
[----:B------:R-:W-:-:S02]  /*1960*/  USEL UR6, UR6, URZ, UP0 ;  /* 0x000000ff06067287 */ /* 0x000fc40008000000 */
[----:B------:R-:W-:Y:S02]  /*1970*/  UIADD3 UR28, UP0, UPT, UR22, 0x180, URZ ;  /* 0x00000180161c7890 */ /* 0x000fe4000ff1e0ff */
[----:B------:R-:W-:Y:S01]  /*1980*/  ULEA UR8, UR6, UR4, 0x3 ;  /* 0x0000000406087291 */ /* 0x000fe2000f8e18ff */
[----:B------:R-:W-:Y:S01]  /*1990*/  LOP3.LUT R15, R15, UR9, RZ, 0x3c, !PT ;  /* 0x000000090f0f7c12 */ /* 0x000fe2000f8e3cff */
[----:B------:R-:W-:Y:S02]  /*19a0*/  USHF.L.U32 UR35, UR24, 0x5, URZ ;  /* 0x0000000518237899 */ /* 0x000fe400080006ff */
[----:B------:R-:W-:Y:S01]  /*19b0*/  UIADD3.X UR31, UPT, UPT, URZ, UR23, URZ, UP1, !UPT ;  /* 0x00000017ff1f7290 */ /* 0x000fe20008ffe4ff */
[----:B-1----:R-:W-:Y:S01]  /*19c0*/  SHF.L.U32 R2, R15, 0x1f, RZ ;  /* 0x0000001f0f027819 */ /* 0x002fe200000006ff */
[----:B------:R-:W-:Y:S02]  /*19d0*/  UIADD3 UR32, UPT, UPT, UR32, 0xc400, URZ ;  /* 0x0000c40020207890 */ /* 0x000fe4000fffe0ff */
[----:B------:R-:W-:Y:S01]  /*19e0*/  UIADD3.X UR29, UPT, UPT, URZ, UR23, URZ, UP0, !UPT ;  /* 0x00000017ff1d7290 */ /* 0x000fe200087fe4ff */
[----:B------:R1:W1:Y:S01]  /*19f0*/  SYNCS.PHASECHK.TRANS64.TRYWAIT P0, [UR8+0x70], R2 ;  /* 0x00007002ff0075a7 */ /* 0x0002620008001108 */
[----:B------:R-:W-:Y:S01]  /*1a00*/  ULEA UR8, UR25, UR4, 0xd ;  /* 0x0000000419087291 */ /* 0x000fe2000f8e68ff */
[----:B------:R-:W-:Y:S01]  /*1a10*/  UMOV UR26, 0x0 ;  /* 0x00000000001a7882 */ /* 0x000fe20000000000 */
[----:B------:R-:W-:-:S02]  /*1a20*/  UMOV UR27, 0x10000000 ;  /* 0x10000000001b7882 */ /* 0x000fc40000000000 */
[----:B------:R-:W-:Y:S01]  /*1a30*/  UIADD3 UR16, UPT, UPT, UR8, 0x1a400, URZ ;  /* 0x0001a40008107890 */ /* 0x000fe2000fffe0ff */
[----:B------:R1:W-:Y:S01]  /*1a40*/  UTMALDG.3D [UR32], [UR30], desc[UR26] ;  /* 0x00001a201e0075b4 */ /* 0x0003e20008011000 */
[----:B------:R-:W-:Y:S01]  /*1a50*/  UIADD3 UR8, UPT, UPT, UR8, 0x1b400, URZ ;  /* 0x0001b40008087890 */ /* 0x000fe2000fffe0ff */
[----:B------:R-:W-:Y:S01]  /*1a60*/  UMOV UR17, UR33 ;  /* 0x0000002100117c82 */ /* 0x000fe20008000000 */
[----:B------:R-:W-:Y:S01]  /*1a70*/  UMOV UR20, UR36 ;  /* 0x0000002400147c82 */ /* 0x000fe20008000000 */
[----:B------:R-:W-:Y:S01]  /*1a80*/  UMOV UR19, UR35 ;  /* 0x0000002300137c82 */ /* 0x000fe20008000000 */
[----:B------:R-:W-:Y:S01]  /*1a90*/  UMOV UR12, UR36 ;  /* 0x00000024000c7c82 */ /* 0x000fe20008000000 */
[----:B------:R-:W-:Y:S01]  /*1aa0*/  UMOV UR9, UR33 ;  /* 0x0000002100097c82 */ /* 0x000fe20008000000 */
[----:B------:R-:W-:Y:S01]  /*1ab0*/  UMOV UR11, UR35 ;  /* 0x00000023000b7c82 */ /* 0x000fe20008000000 */
[----:B------:R1:W-:Y:S01]  /*1ac0*/  UTMALDG.3D [UR16], [UR28], desc[UR26] ;  /* 0x00001a101c0075b4 */ /* 0x0003e20008011000 */
[----:B------:R-:W-:Y:S01]  /*1ad0*/  UIADD3 UR24, UPT, UPT, UR24, 0x1, URZ ;  /* 0x0000000118187890 */ /* 0x000fe2000fffe0ff */
[----:B------:R-:W-:Y:S01]  /*1ae0*/  UMOV UR21, UR5 ;  /* 0x0000000500157c82 */ /* 0x000fe20008000000 */
[----:B------:R-:W-:-:S02]  /*1af0*/  UMOV UR25, UR6 ;  /* 0x0000000600197c82 */ /* 0x000fc40008000000 */
[----:B------:R-:W-:Y:S01]  /*1b00*/  UISETP.NE.AND UP0, UPT, UR24, UR5, UPT ;  /* 0x000000051800728c */ /* 0x000fe2000bf05270 */
[----:B------:R1:W-:Y:S08]  /*1b10*/  UTMALDG.3D [UR8], [UR28], desc[UR26] ;  /* 0x00001a081c0075b4 */ /* 0x0003f00008011000 */
[----:B------:R-:W-:Y:S05]  /*1b20*/  BRA.U UP0, `(.L_x_26) ;  /* 0xfffffffd004c7547 */ /* 0x000fea000b83ffff */
.L_x_21:
[----:B-1----:R-:W-:Y:S01]  /*1b30*/  ULEA UR8, UR6, UR4, 0x3 ;  /* 0x0000000406087291 */ /* 0x002fe2000f8e18ff */
[----:B------:R-:W-:Y:S01]  /*1b40*/  SHF.L.U32 R2, R15, 0x1f, RZ ;  /* 0x0000001f0f027819 */ /* 0x000fe200000006ff */
[----:B------:R-:W-:Y:S01]  /*1b50*/  @!P1 SYNCS.ARRIVE.TRANS64.A1T0 RZ, [UR4+0x128], RZ ;  /* 0x000128ffffff99a7 */ /* 0x000fe20008100004 */
[----:B------:R-:W-:-:S06]  /*1b60*/  UISETP.GT.AND UP0, UPT, UR15, UR14, UPT ;  /* 0x0000000e0f00728c */ /* 0x000fcc000bf04270 */
[----:B--2---:R1:W2:Y:S03]  /*1b70*/  SYNCS.PHASECHK.TRANS64.TRYWAIT P0, [UR8+0x70], R2 ;  /* 0x00007002ff0075a7 */ /* 0x0042a60008001108 */
[----:B------:R-:W-:Y:S05]  /*1b80*/  BRA.U !UP0, `(.L_x_27) ;  /* 0x0000000108c47547 */ /* 0x000fea000b800000 */
[----:B------:R-:W-:Y:S02]  /*1b90*/  UIADD3 UR29, UPT, UPT, UR7, UR21, URZ ;  /* 0x00000015071d7290 */ /* 0x000fe4000fffe0ff */
[----:B------:R-:W-:Y:S01]  /*1ba0*/  UIADD3 UR10, UPT, UPT, UR18, 0x80, URZ ;  /* 0x00000080120a7890 */ /* 0x000fe2000fffe0ff */
[----:B------:R-:W-:-:S11]  /*1bb0*/  UMOV UR35, UR6 ;  /* 0x0000000600237c82 */ /* 0x000fd60008000000 */
.L_x_32:
[----:B-1----:R-:W-:Y:S01]  /*1bc0*/  ULEA UR25, UR35, UR4, 0x3 ;  /* 0x0000000423197291 */ /* 0x002fe2000f8e18ff */
[----:B--2---:R-:W-:Y:S01]  /*1bd0*/  @!P5 MOV R3, 0x3000 ;  /* 0x000030000003d802 */ /* 0x004fe20000000f00 */
[----:B--2---:R-:W-:Y:S10]  /*1be0*/  @P0 BRA `(.L_x_28) ;  /* 0x00000000000c0947 */ /* 0x004ff40003800000 */
[----:B------:R-:W-:-:S04]  /*1bf0*/  SHF.L.U32 R5, R15, 0x1f, RZ ;  /* 0x0000001f0f057819 */ /* 0x000fc800000006ff */
[----:B------:R-:W2:Y:S02]  /*1c00*/  SYNCS.PHASECHK.TRANS64.TRYWAIT P0, [UR25+0x70], R5 ;  /* 0x00007005ff0075a7 */ /* 0x000ea40008001119 */
[----:B--2---:R-:W-:Y:S05]  /*1c10*/  @!P0 BRA `(.L_x_29) ;  /* 0x0000009800b88947 */ /* 0x004fea0003800000 */
.L_x_28:
[----:B------:R2:W-:Y:S01]  /*1c20*/  @!P5 SYNCS.ARRIVE.TRANS64 RZ, [UR25], R3 ;  /* 0x00000003ffffd9a7 */ /* 0x0005e20008000019 */
[----:B------:R-:W-:Y:S04]  /*1c30*/  BSSY.RECONVERGENT B0, `(.L_x_30) ;  /* 0x0000003000007945 */ /* 0x000fe80003800200 */
[----:B------:R-:W-:Y:S05]  /*1c40*/  @P4 BRA `(.L_x_31) ;  /* 0x0000000000044947 */ /* 0x000fea0003800000 */
[----:B------:R-:W-:Y:S05]  /*1c50*/  BPT.TRAP 0x1 ;  /* 0x000000040000795c */ /* 0x000fea0000300000 */
.L_x_31:
[----:B------:R-:W-:Y:S05]  /*1c60*/  BSYNC.RECONVERGENT B0 ;  /* 0x0000000000007941 */ /* 0x000fea0003800200 */
.L_x_30:
        /* <DEDUP_REMOVED lines=10> */
[----:B------:R-:W-:Y:S01]  /*1d10*/  UIADD3 UR24, UPT, UPT, UR24, 0xc400, URZ ;  /* 0x0000c40018187890 */ /* 0x000fe2000fffe0ff */
[----:B-1----:R-:W-:Y:S01]  /*1d20*/  SHF.L.U32 R2, R15, 0x1f, RZ ;  /* 0x0000001f0f027819 */ /* 0x002fe200000006ff */
[----:B------:R-:W-:Y:S02]  /*1d30*/  UIADD3.X UR39, UPT, UPT, URZ, UR23, URZ, UP1, !UPT ;  /* 0x00000017ff277290 */ /* 0x000fe40008ffe4ff */
[----:B------:R-:W-:Y:S01]  /*1d40*/  UIADD3.X UR33, UPT, UPT, URZ, UR23, URZ, UP0, !UPT ;  /* 0x00000017ff217290 */ /* 0x000fe200087fe4ff */
[----:B------:R1:W1:Y:S01]  /*1d50*/  SYNCS.PHASECHK.TRANS64.TRYWAIT P0, [UR8+0x70], R2 ;  /* 0x00007002ff0075a7 */ /* 0x0002620008001108 */
[----:B------:R-:W-:Y:S01]  /*1d60*/  ULEA UR8, UR35, UR4, 0xd ;  /* 0x0000000423087291 */ /* 0x000fe2000f8e68ff */
[----:B------:R-:W-:Y:S01]  /*1d70*/  UMOV UR30, 0x0 ;  /* 0x00000000001e7882 */ /* 0x000fe20000000000 */
[----:B------:R-:W-:-:S02]  /*1d80*/  UMOV UR31, 0x10000000 ;  /* 0x10000000001f7882 */ /* 0x000fc40000000000 */
[----:B------:R-:W-:Y:S02]  /*1d90*/  UIADD3 UR16, UPT, UPT, UR8, 0x1a400, URZ ;  /* 0x0001a40008107890 */ /* 0x000fe4000fffe0ff */
[----:B------:R-:W-:Y:S01]  /*1da0*/  UIADD3 UR8, UPT, UPT, UR8, 0x1b400, URZ ;  /* 0x0001b40008087890 */ /* 0x000fe2000fffe0ff */
[----:B------:R-:W-:Y:S01]  /*1db0*/  UMOV UR26, UR34 ;  /* 0x00000022001a7c82 */ /* 0x000fe20008000000 */
[----:B------:R-:W-:Y:S01]  /*1dc0*/  UMOV UR28, UR36 ;  /* 0x00000024001c7c82 */ /* 0x000fe20008000000 */
[----:B------:R-:W-:Y:S01]  /*1dd0*/  UMOV UR17, UR25 ;  /* 0x0000001900117c82 */ /* 0x000fe20008000000 */
[----:B------:R-:W-:Y:S01]  /*1de0*/  UMOV UR20, UR36 ;  /* 0x0000002400147c82 */ /* 0x000fe20008000000 */
[----:B------:R-:W-:Y:S01]  /*1df0*/  UMOV UR19, UR27 ;  /* 0x0000001b00137c82 */ /* 0x000fe20008000000 */
[----:B------:R-:W-:Y:S01]  /*1e00*/  UMOV UR12, UR36 ;  /* 0x00000024000c7c82 */ /* 0x000fe20008000000 */
[----:B------:R-:W-:Y:S01]  /*1e10*/  UMOV UR9, UR25 ;  /* 0x0000001900097c82 */ /* 0x000fe20008000000 */
[----:B------:R1:W-:Y:S01]  /*1e20*/  UTMALDG.3D [UR24], [UR38], desc[UR30] ;  /* 0x00001e18260075b4 */ /* 0x0003e20008011000 */
[----:B------:R-:W-:Y:S01]  /*1e30*/  UMOV UR11, UR27 ;  /* 0x0000001b000b7c82 */ /* 0x000fe20008000000 */
[----:B------:R-:W-:Y:S01]  /*1e40*/  UIADD3 UR21, UPT, UPT, UR21, 0x1, URZ ;  /* 0x0000000115157890 */ /* 0x000fe2000fffe0ff */
[----:B------:R-:W-:-:S03]  /*1e50*/  UMOV UR35, UR6 ;  /* 0x0000000600237c82 */ /* 0x000fc60008000000 */
[----:B------:R-:W-:Y:S01]  /*1e60*/  UISETP.NE.AND UP0, UPT, UR21, UR29, UPT ;  /* 0x0000001d1500728c */ /* 0x000fe2000bf05270 */
[----:B------:R1:W-:Y:S01]  /*1e70*/  UTMALDG.3D [UR16], [UR32], desc[UR30] ;  /* 0x00001e10200075b4 */ /* 0x0003e20008011000 */
[----:B------:R1:W-:Y:S07]  /*1e80*/  UTMALDG.3D [UR8], [UR32], desc[UR30] ;  /* 0x00001e08200075b4 */ /* 0x0003ee0008011000 */
[----:B------:R-:W-:Y:S05]  /*1e90*/  BRA.U UP0, `(.L_x_32) ;  /* 0xfffffffd00487547 */ /* 0x000fea000b83ffff */
.L_x_27:
[C---:B-1----:R-:W-:Y:S01]  /*1ea0*/  LEA R2, R14.reuse, UR4, 0x3 ;  /* 0x000000040e027c11 */ /* 0x042fe2000f8e18ff */
[----:B------:R-:W-:Y:S01]  /*1eb0*/  NOP ;  /* 0x0000000000007918 */ /* 0x000fe20000000000 */
[----:B--2---:R-:W-:Y:S02]  /*1ec0*/  SHF.L.U32 R3, R13, 0x1f, RZ ;  /* 0x0000001f0d037819 */ /* 0x004fe400000006ff */
[----:B------:R-:W-:Y:S02]  /*1ed0*/  LEA R4, R14, UR4, 0x4 ;  /* 0x000000040e047c11 */ /* 0x000fe4000f8e20ff */
[----:B------:R-:W1:Y:S02]  /*1ee0*/  SYNCS.PHASECHK.TRANS64.TRYWAIT P0, [R2+URZ+0x130], R3 ;  /* 0x00013003020075a7 */ /* 0x000e6400080011ff */
[----:B-1----:R-:W-:Y:S05]  /*1ef0*/  @!P0 BRA `(.L_x_33) ;  /* 0x0000009800188947 */ /* 0x002fea0003800000 */
.L_x_140:
[----:B------:R-:W2:Y:S01]  /*1f00*/  LDS.128 R4, [R4+0x1a0] ;  /* 0x0001a00004047984 */ /* 0x000ea20000000c00 */
[----:B---3--:R-:W-:Y:S01]  /*1f10*/  ISETP.GE.AND P0, PT, R72, 0x1, PT ;  /* 0x000000014800780c */ /* 0x008fe20003f06270 */
[----:B-1----:R-:W-:Y:S01]  /*1f20*/  VIADD R2, R2, 0x140 ;  /* 0x0000014002027836 */ /* 0x002fe20000000000 */
[----:B------:R-:W-:Y:S01]  /*1f30*/  @!PT LDS RZ, [RZ] ;  /* 0x00000000fffff984 */ /* 0x000fe20000000800 */
[----:B------:R-:W-:Y:S01]  /*1f40*/  @!PT LDS RZ, [RZ] ;  /* 0x00000000fffff984 */ /* 0x000fe20000000800 */
[----:B------:R-:W-:Y:S01]  /*1f50*/  @!PT LDS RZ, [RZ] ;  /* 0x00000000fffff984 */ /* 0x000fe20000000800 */
[----:B------:R-:W-:Y:S01]  /*1f60*/  @!PT LDS RZ, [RZ] ;  /* 0x00000000fffff984 */ /* 0x000fe20000000800 */
[----:B------:R1:W-:Y:S06]  /*1f70*/  MEMBAR.ALL.CTA ;  /* 0x0000000000007992 */ /* 0x0003ec0000008000 */
[----:B-1----:R-:W1:Y:S01]  /*1f80*/  FENCE.VIEW.ASYNC.S ;  /* 0x00000000000073c6 */ /* 0x002e620000000000 */
[----:B------:R-:W-:-:S04]  /*1f90*/  PRMT R2, RZ, 0x654, R2 ;  /* 0x00000654ff027816 */ /* 0x000fc80000000002 */
[----:B-1----:R1:W-:Y:S01]  /*1fa0*/  SYNCS.ARRIVE.TRANS64.RED.A1T0 RZ, [R2+URZ], RZ ;  /* 0x000000ff02ff79a7 */ /* 0x0023e200081004ff */
[----:B--2---:R-:W-:-:S13]  /*1fb0*/  LOP3.LUT P2, RZ, R6, 0x1, RZ, 0xc0, !PT ;  /* 0x0000000106ff7812 */ /* 0x004fda000784c0ff */
[----:B------:R-:W-:Y:S01]  /*1fc0*/  @P2 SHF.R.U32.HI R3, RZ, 0x10, R5 ;  /* 0x00000010ff032819 */ /* 0x000fe20000011605 */
[----:B------:R-:W-:Y:S01]  /*1fd0*/  VOTEU.ANY UP0, P2 ;  /* 0x0000000000ff7886 */ /* 0x000fe20001000100 */
[----:B------:R-:W-:Y:S02]  /*1fe0*/  @P2 MOV R11, R4 ;  /* 0x00000004000b2202 */ /* 0x000fe40000000f00 */
[----:B------:R-:W-:Y:S02]  /*1ff0*/  @P2 R2UR.BROADCAST UR8, R3 ;  /* 0x00000000030822ca */ /* 0x000fe400008e0000 */
[----:B------:R-:W-:-:S11]  /*2000*/  @P2 LOP3.LUT R8, R5, 0xffff, RZ, 0xc0, !PT ;  /* 0x0000ffff05082812 */ /* 0x000fd600078ec0ff */
[----:B------:R-:W-:Y:S01]  /*2010*/  @UP0 UMOV UR36, UR8 ;  /* 0x0000000800240c82 */ /* 0x000fe20008000000 */
[----:B-1----:R-:W-:Y:S05]  /*2020*/  @!P0 BRA `(.L_x_34) ;  /* 0x0000000000b88947 */ /* 0x002fea0003800000 */
[----:B------:R-:W4:Y:S01]  /*2030*/  LDC.64 R4, c[0x0][0xb18] ;  /* 0x0002c600ff047b82 */ /* 0x000f220000000a00 */
[----:B------:R-:W-:-:S07]  /*2040*/  ISETP.NE.AND P3, PT, R72, 0x1, PT ;  /* 0x000000014800780c */ /* 0x000fce0003f65270 */
[----:B------:R-:W1:Y:S08]  /*2050*/  LDC.64 R6, c[0x0][0xb10] ;  /* 0x0002c400ff067b82 */ /* 0x000e700000000a00 */
[----:B------:R-:W2:Y:S08]  /*2060*/  LDC R16, c[0x0][0xb20] ;  /* 0x0002c800ff107b82 */ /* 0x000eb00000000800 */
[----:B------:R-:W3:Y:S01]  /*2070*/  LDC R18, c[0x0][0xb0c] ;  /* 0x0002c300ff127b82 */ /* 0x000ee20000000800 */
[----:B----4-:R-:W-:Y:S01]  /*2080*/  IMAD.HI.U32 R17, R0, R5, RZ ;  /* 0x0000000500117227 */ /* 0x010fe200078e00ff */
[----:B------:R-:W-:-:S03]  /*2090*/  ISETP.NE.AND P0, PT, R4, 0x1, PT ;  /* 0x000000010400780c */ /* 0x000fc60003f05270 */
[----:B------:R-:W-:-:S03]  /*20a0*/  IMAD.HI.U32 R5, R8, R5, RZ ;  /* 0x0000000508057227 */ /* 0x000fc600078e00ff */
[----:B------:R-:W4:Y:S01]  /*20b0*/  LDC.64 R2, c[0x0][0xb28] ;  /* 0x0002ca00ff027b82 */ /* 0x000f220000000a00 */
[----:B-1----:R-:W-:-:S04]  /*20c0*/  IMAD.HI.U32 R20, R9, R6, RZ ;  /* 0x0000000609147227 */ /* 0x002fc800078e00ff */
[----:B------:R-:W-:Y:S01]  /*20d0*/  IMAD.HI.U32 R22, R11, R6, RZ ;  /* 0x000000060b167227 */ /* 0x000fe200078e00ff */
[----:B------:R-:W-:Y:S02]  /*20e0*/  SHF.R.U32.HI R20, RZ, R7, R20 ;  /* 0x00000007ff147219 */ /* 0x000fe40000011614 */
[-C--:B--2---:R-:W-:Y:S02]  /*20f0*/  SHF.R.U32.HI R17, RZ, R16.reuse, R17 ;  /* 0x00000010ff117219 */ /* 0x084fe40000011611 */
[----:B------:R-:W-:Y:S02]  /*2100*/  SHF.R.U32.HI R5, RZ, R16, R5 ;  /* 0x00000010ff057219 */ /* 0x000fe40000011605 */
[----:B------:R-:W-:Y:S02]  /*2110*/  SEL R17, R0, R17, !P0 ;  /* 0x0000001100117207 */ /* 0x000fe40004000000 */
[----:B------:R-:W-:Y:S02]  /*2120*/  SHF.R.U32.HI R22, RZ, R7, R22 ;  /* 0x00000007ff167219 */ /* 0x000fe40000011616 */
[----:B---3--:R-:W-:-:S02]  /*2130*/  ISETP.NE.AND P1, PT, R18, 0x1, PT ;  /* 0x000000011200780c */ /* 0x008fc40003f25270 */
[----:B------:R-:W-:Y:S02]  /*2140*/  SEL R5, R8, R5, !P0 ;  /* 0x0000000508057207 */ /* 0x000fe40004000000 */
[----:B------:R-:W-:Y:S02]  /*2150*/  SEL R19, R9, R20, !P1 ;  /* 0x0000001409137207 */ /* 0x000fe40004800000 */
[----:B------:R-:W-:Y:S01]  /*2160*/  SEL R7, R11, R22, !P1 ;  /* 0x000000160b077207 */ /* 0x000fe20004800000 */
[----:B----4-:R-:W-:-:S04]  /*2170*/  IMAD.HI.U32 R20, R17, R2, RZ ;  /* 0x0000000211147227 */ /* 0x010fc800078e00ff */
[----:B------:R-:W-:Y:S01]  /*2180*/  IMAD.HI.U32 R6, R19, R2, RZ ;  /* 0x0000000213067227 */ /* 0x000fe200078e00ff */
[----:B------:R-:W-:-:S04]  /*2190*/  @P3 SHF.R.U32.HI R17, RZ, R3, R20 ;  /* 0x00000003ff113219 */ /* 0x000fc80000011614 */
[----:B------:R-:W-:Y:S01]  /*21a0*/  @P3 SHF.R.U32.HI R19, RZ, R3, R6 ;  /* 0x00000003ff133219 */ /* 0x000fe20000011606 */
[----:B------:R-:W-:-:S04]  /*21b0*/  IMAD R17, R72, R17, RZ ;  /* 0x0000001148117224 */ /* 0x000fc800078e02ff */
[----:B------:R-:W-:Y:S01]  /*21c0*/  IMAD R6, R72, R19, RZ ;  /* 0x0000001348067224 */ /* 0x000fe200078e02ff */
[C---:B------:R-:W-:Y:S02]  /*21d0*/  ISETP.GE.AND P0, PT, R5.reuse, R17, PT ;  /* 0x000000110500720c */ /* 0x040fe40003f06270 */
[----:B------:R-:W-:Y:S02]  /*21e0*/  IADD3 R17, PT, PT, -R5, RZ, RZ ;  /* 0x000000ff05117210 */ /* 0x000fe40007ffe1ff */
[----:B------:R-:W-:Y:S01]  /*21f0*/  ISETP.GE.OR P0, PT, R7, R6, P0 ;  /* 0x000000060700720c */ /* 0x000fe20000706670 */
[----:B------:R-:W-:-:S04]  /*2200*/  IMAD.HI.U32 R6, R5, R2, RZ ;  /* 0x0000000205067227 */ /* 0x000fc800078e00ff */
[----:B------:R-:W-:Y:S01]  /*2210*/  IMAD R8, R4, R17, R8 ;  /* 0x0000001104087224 */ /* 0x000fe200078e0208 */
[----:B------:R-:W-:-:S04]  /*2220*/  SHF.R.U32.HI R6, RZ, R3, R6 ;  /* 0x00000003ff067219 */ /* 0x000fc80000011606 */
[----:B------:R-:W-:-:S03]  /*2230*/  SEL R6, R5, R6, !P3 ;  /* 0x0000000605067207 */ /* 0x000fc60005800000 */
[----:B------:R-:W-:-:S04]  /*2240*/  @!P0 IMAD.HI.U32 R16, R7, R2, RZ ;  /* 0x0000000207108227 */ /* 0x000fc800078e00ff */
[----:B------:R-:W-:Y:S01]  /*2250*/  IMAD.MOV R2, RZ, RZ, -R6 ;  /* 0x000000ffff027224 */ /* 0x000fe200078e0a06 */
[----:B------:R-:W-:-:S03]  /*2260*/  @!P0 SHF.R.U32.HI R16, RZ, R3, R16 ;  /* 0x00000003ff108219 */ /* 0x000fc60000011610 */
[----:B------:R-:W-:Y:S01]  /*2270*/  IMAD R2, R72, R2, R5 ;  /* 0x0000000248027224 */ /* 0x000fe200078e0205 */
        /* <DEDUP_REMOVED lines=9> */
.L_x_34:
[----:B------:R-:W1:Y:S02]  /*2310*/  LDCU UR8, c[0x0][0xb30] ;  /* 0x00016600ff0877ac */ /* 0x000e640008000800 */
[----:B-1----:R-:W-:-:S09]  /*2320*/  UISETP.NE.AND UP0, UPT, UR8, 0x1, UPT ;  /* 0x000000010800788c */ /* 0x002fd2000bf05270 */
[----:B------:R-:W-:Y:S05]  /*2330*/  BRA.U UP0, `(.L_x_35) ;  /* 0x0000000100407547 */ /* 0x000fea000b800000 */
[----:B------:R-:W1:Y:S08]  /*2340*/  LDC.64 R4, c[0x0][0xb10] ;  /* 0x0002c400ff047b82 */ /* 0x000e700000000a00 */
[----:B------:R-:W2:Y:S08]  /*2350*/  LDC.64 R2, c[0x0][0xb18] ;  /* 0x0002c600ff027b82 */ /* 0x000eb00000000a00 */
[----:B------:R-:W3:Y:S08]  /*2360*/  LDC R6, c[0x0][0xb20] ;  /* 0x0002c800ff067b82 */ /* 0x000ef00000000800 */
[----:B------:R-:W4:Y:S01]  /*2370*/  LDC R16, c[0x0][0xb0c] ;  /* 0x0002c300ff107b82 */ /* 0x000f220000000800 */
[----:B-1----:R-:W-:-:S05]  /*2380*/  IMAD.HI.U32 R4, R11, R4, RZ ;  /* 0x000000040b047227 */ /* 0x002fca00078e00ff */
[----:B------:R-:W-:Y:S01]  /*2390*/  SHF.R.U32.HI R4, RZ, R5, R4 ;  /* 0x00000005ff047219 */ /* 0x000fe20000011604 */
[----:B--2---:R-:W-:Y:S01]  /*23a0*/  IMAD.HI.U32 R3, R8, R3, RZ ;  /* 0x0000000308037227 */ /* 0x004fe200078e00ff */
[----:B------:R-:W-:-:S04]  /*23b0*/  ISETP.NE.AND P0, PT, R2, 0x1, PT ;  /* 0x000000010200780c */ /* 0x000fc80003f05270 */
[----:B---3--:R-:W-:-:S04]  /*23c0*/  SHF.R.U32.HI R3, RZ, R6, R3 ;  /* 0x00000006ff037219 */ /* 0x008fc80000011603 */
[----:B------:R-:W-:Y:S02]  /*23d0*/  SEL R3, R8, R3, !P0 ;  /* 0x0000000308037207 */ /* 0x000fe40004000000 */
[----:B----4-:R-:W-:-:S04]  /*23e0*/  ISETP.NE.AND P1, PT, R16, 0x1, PT ;  /* 0x000000011000780c */ /* 0x010fc80003f25270 */
[----:B------:R-:W-:-:S05]  /*23f0*/  SEL R4, R11, R4, !P1 ;  /* 0x000000040b047207 */ /* 0x000fca0004800000 */
[----:B------:R-:W-:Y:S02]  /*2400*/  IMAD.IADD R5, R3, 0x1, -R4 ;  /* 0x0000000103057824 */ /* 0x000fe400078e0a04 */
[----:B------:R-:W-:Y:S02]  /*2410*/  IMAD.IADD R3, R4, 0x1, -R3 ;  /* 0x0000000104037824 */ /* 0x000fe400078e0a03 */
[----:B------:R-:W-:Y:S02]  /*2420*/  IMAD R11, R5, R16, R11 ;  /* 0x00000010050b7224 */ /* 0x000fe400078e020b */
[----:B------:R-:W-:-:S07]  /*2430*/  IMAD R8, R3, R2, R8 ;  /* 0x0000000203087224 */ /* 0x000fce00078e0208 */
.L_x_35:
[----:B------:R-:W-:Y:S01]  /*2440*/  VIADD R14, R14, 0x1 ;  /* 0x000000010e0e7836 */ /* 0x000fe20000000000 */
[----:B------:R-:W-:Y:S01]  /*2450*/  PLOP3.LUT P1, PT, PT, PT, PT, 0x80, 0x8 ;  /* 0x000000000008781c */ /* 0x000fe20003f2f070 */
[----:B------:R-:W-:Y:S02]  /*2460*/  IMAD.IADD R21, R11, 0x1, R170 ;  /* 0x000000010b157824 */ /* 0x000fe400078e02aa */
[----:B------:R-:W-:Y:S01]  /*2470*/  IMAD.IADD R20, R8, 0x1, R147 ;  /* 0x0000000108147824 */ /* 0x000fe200078e0293 */
[----:B------:R-:W-:-:S04]  /*2480*/  ISETP.NE.AND P0, PT, R14, 0x2, PT ;  /* 0x000000020e00780c */ /* 0x000fc80003f05270 */
[----:B------:R-:W-:Y:S02]  /*2490*/  SEL R2, RZ, 0x1, P0 ;  /* 0x00000001ff027807 */ /* 0x000fe40000000000 */
[----:B------:R-:W-:Y:S02]  /*24a0*/  SEL R14, R14, RZ, P0 ;  /* 0x000000ff0e0e7207 */ /* 0x000fe40000000000 */
[----:B------:R-:W-:Y:S01]  /*24b0*/  LOP3.LUT R13, R13, R2, RZ, 0x3c, !PT ;  /* 0x000000020d0d7212 */ /* 0x000fe200078e3cff */
[----:B------:R-:W-:Y:S06]  /*24c0*/  @P2 BRA `(.L_x_36) ;  /* 0xfffffff000682947 */ /* 0x000fec000383ffff */
[----:B------:R-:W-:Y:S01]  /*24d0*/  UIADD3 UR4, UPT, UPT, UR4, 0x70, URZ ;  /* 0x0000007004047890 */ /* 0x000fe2000fffe0ff */
[----:B------:R-:W-:-:S03]  /*24e0*/  SHF.L.U32 R3, R15, 0x1f, RZ ;  /* 0x0000001f0f037819 */ /* 0x000fc600000006ff */
[----:B------:R-:W-:-:S09]  /*24f0*/  ULEA UR5, UR6, UR4, 0x3 ;  /* 0x0000000406057291 */ /* 0x000fd2000f8e18ff */
[----:B------:R-:W1:Y:S02]  /*2500*/  SYNCS.PHASECHK.TRANS64.TRYWAIT P0, [UR5], R3 ;  /* 0x00000003ff0075a7 */ /* 0x000e640008001105 */
[----:B-1----:R-:W-:Y:S05]  /*2510*/  @!P0 BRA `(.L_x_37) ;  /* 0x0000009000a48947 */ /* 0x002fea0003800000 */
.L_x_142:
[----:B------:R-:W-:-:S04]  /*2520*/  UIADD3 UR6, UPT, UPT, UR6, 0x1, URZ ;  /* 0x0000000106067890 */ /* 0x000fc8000fffe0ff */
[----:B------:R-:W-:-:S04]  /*2530*/  UISETP.NE.AND UP0, UPT, UR6, 0xe, UPT ;  /* 0x0000000e0600788c */ /* 0x000fc8000bf05270 */
[----:B------:R-:W-:Y:S02]  /*2540*/  USEL UR7, URZ, 0x1, UP0 ;  /* 0x00000001ff077887 */ /* 0x000fe40008000000 */
[----:B------:R-:W-:-:S04]  /*2550*/  USEL UR6, UR6, URZ, UP0 ;  /* 0x000000ff06067287 */ /* 0x000fc80008000000 */
[----:B------:R-:W-:Y:S01]  /*2560*/  ULEA UR5, UR6, UR4, 0x3 ;  /* 0x0000000406057291 */ /* 0x000fe2000f8e18ff */
[----:B------:R-:W-:-:S04]  /*2570*/  LOP3.LUT R2, R15, UR7, RZ, 0x3c, !PT ;  /* 0x000000070f027c12 */ /* 0x000fc8000f8e3cff */
[----:B-1----:R-:W-:-:S04]  /*2580*/  SHF.L.U32 R3, R2, 0x1f, RZ ;  /* 0x0000001f02037819 */ /* 0x002fc800000006ff */
[----:B------:R-:W1:Y:S02]  /*2590*/  SYNCS.PHASECHK.TRANS64.TRYWAIT P0, [UR5], R3 ;  /* 0x00000003ff0075a7 */ /* 0x000e640008001105 */
[----:B-1----:R-:W-:Y:S05]  /*25a0*/  @!P0 BRA `(.L_x_38) ;  /* 0x0000009000988947 */ /* 0x002fea0003800000 */
.L_x_144:
        /* <DEDUP_REMOVED lines=9> */
.L_x_146:
        /* <DEDUP_REMOVED lines=9> */
.L_x_148:
        /* <DEDUP_REMOVED lines=9> */
.L_x_150:
        /* <DEDUP_REMOVED lines=9> */
.L_x_152:
        /* <DEDUP_REMOVED lines=9> */
.L_x_154:
        /* <DEDUP_REMOVED lines=9> */
.L_x_156:
        /* <DEDUP_REMOVED lines=9> */
.L_x_158:
        /* <DEDUP_REMOVED lines=9> */
.L_x_160:
        /* <DEDUP_REMOVED lines=9> */
.L_x_162:
        /* <DEDUP_REMOVED lines=9> */
.L_x_164:
        /* <DEDUP_REMOVED lines=9> */
.L_x_166:
[----:B------:R-:W-:-:S04]  /*2be0*/  UIADD3 UR6, UPT, UPT, UR6, 0x1, URZ ;  /* 0x0000000106067890 */ /* 0x000fc8000fffe0ff */
[----:B------:R-:W-:-:S04]  /*2bf0*/  UISETP.NE.AND UP0, UPT, UR6, 0xe, UPT ;  /* 0x0000000e0600788c */ /* 0x000fc8000bf05270 */
[----:B------:R-:W-:Y:S02]  /*2c00*/  USEL UR5, URZ, 0x1, UP0 ;  /* 0x00000001ff057887 */ /* 0x000fe40008000000 */
[----:B------:R-:W-:-:S04]  /*2c10*/  USEL UR6, UR6, URZ, UP0 ;  /* 0x000000ff06067287 */ /* 0x000fc80008000000 */
[----:B------:R-:W-:Y:S01]  /*2c20*/  ULEA UR6, UR6, UR4, 0x3 ;  /* 0x0000000406067291 */ /* 0x000fe2000f8e18ff */
[----:B-1----:R-:W-:-:S04]  /*2c30*/  LOP3.LUT R3, R2, UR5, RZ, 0x3c, !PT ;  /* 0x0000000502037c12 */ /* 0x002fc8000f8e3cff */
[----:B------:R-:W-:Y:S01]  /*2c40*/  SHF.L.U32 R3, R3, 0x1f, RZ ;  /* 0x0000001f03037819 */ /* 0x000fe200000006ff */
[----:B----4-:R-:W-:-:S07]  /*2c50*/  IMAD.U32 R0, RZ, RZ, UR6 ;  /* 0x00000006ff007e24 */ /* 0x010fce000f8e00ff */
.L_x_50:
[----:B-1----:R1:W2:Y:S02]  /*2c60*/  SYNCS.PHASECHK.TRANS64.TRYWAIT P0, [R0+URZ], R3 ;  /* 0x00000003000075a7 */ /* 0x0022a400080011ff */
[----:B--2---:R-:W-:Y:S05]  /*2c70*/  @!P0 NANOSLEEP.SYNCS 0x989680 ;  /* 0x009896800000895d */ /* 0x004fea0003900000 */
[----:B------:R-:W2:Y:S02]  /*2c80*/  @!P0 SYNCS.PHASECHK.TRANS64 P0, [R0+URZ], R3 ;  /* 0x00000003000085a7 */ /* 0x000ea400080010ff */
[----:B--2---:R-:W-:Y:S05]  /*2c90*/  @P0 EXIT ;  /* 0x000000000000094d */ /* 0x004fea0003800000 */
[----:B------:R-:W-:Y:S05]  /*2ca0*/  BRA `(.L_x_50) ;  /* 0xfffffffc00ec7947 */ /* 0x000fea000383ffff */
.L_x_18:
[----:B------:R-:W-:-:S04]  /*2cb0*/  UISETP.NE.AND UP1, UPT, UR37, URZ, UPT ;  /* 0x000000ff2500728c */ /* 0x000fc8000bf25270 */
[----:B------:R-:W-:-:S09]  /*2cc0*/  UISETP.NE.OR UP1, UPT, UR8, 0x1, UP1 ;  /* 0x000000010800788c */ /* 0x000fd20008f25670 */
[----:B------:R-:W-:Y:S05]  /*2cd0*/  BRA.U UP1, `(.L_x_51) ;  /* 0x0000000501487547 */ /* 0x000fea000b800000 */
[----:B------:R-:W-:Y:S01]  /*2ce0*/  ISETP.NE.AND P2, PT, R2, RZ, PT ;  /* 0x000000ff0200720c */ /* 0x000fe20003f45270 */
[----:B------:R-:W-:Y:S01]  /*2cf0*/  IMAD.MOV.U32 R12, RZ, RZ, 0x1 ;  /* 0x00000001ff0c7424 */ /* 0x000fe200078e00ff */
[----:B------:R-:W-:Y:S02]  /*2d00*/  CS2R R10, SRZ ;  /* 0x00000000000a7805 */ /* 0x000fe4000001ff00 */
[----:B------:R-:W-:Y:S01]  /*2d10*/  CS2R R8, SRZ ;  /* 0x0000000000087805 */ /* 0x000fe2000001ff00 */
[----:B------:R-:W-:Y:S01]  /*2d20*/  UMOV UR4, 0x400 ;  /* 0x0000040000047882 */ /* 0x000fe20000000000 */
[----:B------:R-:W-:Y:S01]  /*2d30*/  UMOV UR6, URZ ;  /* 0x000000ff00067c82 */ /* 0x000fe20008000000 */
[----:B------:R-:W-:-:S12]  /*2d40*/  ULEA UR37, UR37, UR4, 0x18 ;  /* 0x0000000425257291 */ /* 0x000fd8000f8ec0ff */
.L_x_55:
[----:B------:R-:W-:Y:S02]  /*2d50*/  LEA R0, R8, UR37, 0x3 ;  /* 0x0000002508007c11 */ /* 0x000fe4000f8e18ff */
[----:B------:R-:W-:-:S03]  /*2d60*/  SHF.L.U32 R5, R9, 0x1f, RZ ;  /* 0x0000001f09057819 */ /* 0x000fc600000006ff */
[----:B------:R-:W-:Y:S01]  /*2d70*/  VIADD R4, R0, 0x180 ;  /* 0x0000018000047836 */ /* 0x000fe20000000000 */
[----:B------:R-:W1:Y:S02]  /*2d80*/  SYNCS.PHASECHK.TRANS64.TRYWAIT P0, [R0+URZ+0x170], R5 ;  /* 0x00017005000075a7 */ /* 0x000e6400080011ff */
[----:B-1----:R-:W-:Y:S05]  /*2d90*/  @!P0 BRA `(.L_x_52) ;  /* 0x0000008c00bc8947 */ /* 0x002fea0003800000 */
.L_x_167:
[----:B------:R-:W-:Y:S01]  /*2da0*/  ULEA UR5, UR6, UR37, 0x3 ;  /* 0x0000002506057291 */ /* 0x000fe2000f8e18ff */
[----:B------:R-:W-:Y:S02]  /*2db0*/  PRMT R4, RZ, 0x654, R4 ;  /* 0x00000654ff047816 */ /* 0x000fe40000000004 */
[----:B-1----:R-:W-:Y:S01]  /*2dc0*/  SHF.L.U32 R5, R12, 0x1f, RZ ;  /* 0x0000001f0c057819 */ /* 0x002fe200000006ff */
[----:B------:R-:W-:Y:S01]  /*2dd0*/  UIADD3 UR4, UPT, UPT, UR5, 0x130, URZ ;  /* 0x0000013005047890 */ /* 0x000fe2000fffe0ff */
[----:B------:R1:W-:Y:S05]  /*2de0*/  SYNCS.ARRIVE.TRANS64.RED.A1T0 RZ, [R4+URZ], RZ ;  /* 0x000000ff04ff79a7 */ /* 0x0003ea00081004ff */
[----:B------:R-:W-:Y:S01]  /*2df0*/  IMAD.U32 R7, RZ, RZ, UR4 ;  /* 0x00000004ff077e24 */ /* 0x000fe2000f8e00ff */
[----:B------:R-:W2:Y:S04]  /*2e00*/  SYNCS.PHASECHK.TRANS64.TRYWAIT P0, [UR5+0x140], R5 ;  /* 0x00014005ff0075a7 */ /* 0x000ea80008001105 */
[----:B------:R-:W-:Y:S01]  /*2e10*/  PRMT R6, R2, 0x654, R7 ;  /* 0x0000065402067816 */ /* 0x000fe20000000007 */
[----:B-1----:R-:W-:Y:S01]  /*2e20*/  @!P2 IMAD.MOV.U32 R4, RZ, RZ, 0x10 ;  /* 0x00000010ff04a424 */ /* 0x002fe200078e00ff */
[----:B--2---:R-:W-:Y:S06]  /*2e30*/  @!P0 BRA `(.L_x_53) ;  /* 0x0000008c00a88947 */ /* 0x004fec0003800000 */
.L_x_169:
[----:B------:R-:W-:Y:S01]  /*2e40*/  ULEA UR4, UR6, UR37, 0x4 ;  /* 0x0000002506047291 */ /* 0x000fe2000f8e20ff */
[----:B------:R-:W-:Y:S01]  /*2e50*/  SEL R3, R6, R3, !P2 ;  /* 0x0000000306037207 */ /* 0x000fe20005000000 */
[----:B------:R-:W-:Y:S01]  /*2e60*/  UIADD3 UR5, UPT, UPT, UR5, 0x130, URZ ;  /* 0x0000013005057890 */ /* 0x000fe2000fffe0ff */
[----:B-1----:R-:W-:Y:S01]  /*2e70*/  LEA R0, R11, UR37, 0x3 ;  /* 0x000000250b007c11 */ /* 0x002fe2000f8e18ff */
[----:B------:R-:W-:Y:S01]  /*2e80*/  UIADD3 UR4, UPT, UPT, UR4, 0x1a0, URZ ;  /* 0x000001a004047890 */ /* 0x000fe2000fffe0ff */
[----:B------:R-:W-:Y:S01]  /*2e90*/  SHF.L.U32 R5, R10, 0x1f, RZ ;  /* 0x0000001f0a057819 */ /* 0x000fe200000006ff */
[----:B------:R1:W-:Y:S01]  /*2ea0*/  @!P2 SYNCS.ARRIVE.TRANS64.RED RZ, [R3+URZ], R4 ;  /* 0x0000000403ffa9a7 */ /* 0x0003e200080004ff */
[----:B------:R-:W-:Y:S01]  /*2eb0*/  UIADD3 UR6, UPT, UPT, UR6, 0x1, URZ ;  /* 0x0000000106067890 */ /* 0x000fe2000fffe0ff */
[----:B------:R-:W-:-:S03]  /*2ec0*/  VIADD R8, R8, 0x1 ;  /* 0x0000000108087836 */ /* 0x000fc60000000000 */
[----:B------:R-:W-:Y:S02]  /*2ed0*/  UISETP.NE.AND UP0, UPT, UR6, 0x2, UPT ;  /* 0x000000020600788c */ /* 0x000fe4000bf05270 */
[----:B------:R-:W-:Y:S06]  /*2ee0*/  UGETNEXTWORKID.BROADCAST [UR4], [UR5] ;  /* 0x00000000040073ca */ /* 0x000fec0008000100 */
[----:B------:R-:W-:Y:S01]  /*2ef0*/  USEL UR4, URZ, 0x1, UP0 ;  /* 0x00000001ff047887 */ /* 0x000fe20008000000 */
[----:B------:R-:W-:Y:S01]  /*2f00*/  ISETP.NE.AND P0, PT, R8, 0x2, PT ;  /* 0x000000020800780c */ /* 0x000fe20003f05270 */
[----:B------:R-:W-:Y:S01]  /*2f10*/  USEL UR6, UR6, URZ, UP0 ;  /* 0x000000ff06067287 */ /* 0x000fe20008000000 */
[----:B------:R-:W2:Y:S03]  /*2f20*/  SYNCS.PHASECHK.TRANS64.TRYWAIT P1, [R0+URZ+0x130], R5 ;  /* 0x00013005000075a7 */ /* 0x000ea600080211ff */
[----:B------:R-:W-:Y:S01]  /*2f30*/  LOP3.LUT R12, R12, UR4, RZ, 0x3c, !PT ;  /* 0x000000040c0c7c12 */ /* 0x000fe2000f8e3cff */
[----:B-12---:R-:W-:Y:S07]  /*2f40*/  @!P1 BRA `(.L_x_54) ;  /* 0x0000008c007c9947 */ /* 0x006fee0003800000 */
.L_x_170:
[C---:B------:R-:W-:Y:S01]  /*2f50*/  LEA R4, R11.reuse, UR37, 0x4 ;  /* 0x000000250b047c11 */ /* 0x040fe2000f8e20ff */
[----:B-1----:R-:W-:Y:S01]  /*2f60*/  VIADD R0, R0, 0x140 ;  /* 0x0000014000007836 */ /* 0x002fe20000000000 */
[----:B------:R-:W-:Y:S01]  /*2f70*/  SEL R8, R8, RZ, P0 ;  /* 0x000000ff08087207 */ /* 0x000fe20000000000 */
[----:B------:R-:W-:-:S03]  /*2f80*/  VIADD R11, R11, 0x1 ;  /* 0x000000010b0b7836 */ /* 0x000fc60000000000 */
[----:B------:R-:W1:Y:S01]  /*2f90*/  LDS.128 R4, [R4+0x1a0] ;  /* 0x0001a00004047984 */ /* 0x000e620000000c00 */
[----:B------:R-:W-:Y:S02]  /*2fa0*/  PRMT R0, RZ, 0x654, R0 ;  /* 0x00000654ff007816 */ /* 0x000fe40000000000 */
[C---:B------:R-:W-:Y:S01]  /*2fb0*/  ISETP.NE.AND P1, PT, R11.reuse, 0x2, PT ;  /* 0x000000020b00780c */ /* 0x040fe20003f25270 */
[----:B------:R-:W-:Y:S01]  /*2fc0*/  @!PT LDS RZ, [RZ] ;  /* 0x00000000fffff984 */ /* 0x000fe20000000800 */
[----:B------:R-:W-:Y:S01]  /*2fd0*/  @!PT LDS RZ, [RZ] ;  /* 0x00000000fffff984 */ /* 0x000fe20000000800 */
[----:B------:R-:W-:Y:S01]  /*2fe0*/  @!PT LDS RZ, [RZ] ;  /* 0x00000000fffff984 */ /* 0x000fe20000000800 */
[----:B------:R-:W-:Y:S01]  /*2ff0*/  @!PT LDS RZ, [RZ] ;  /* 0x00000000fffff984 */ /* 0x000fe20000000800 */
[----:B------:R2:W-:Y:S06]  /*3000*/  MEMBAR.ALL.CTA ;  /* 0x0000000000007992 */ /* 0x0005ec0000008000 */
[----:B--2---:R-:W2:Y:S01]  /*3010*/  FENCE.VIEW.ASYNC.S ;  /* 0x00000000000073c6 */ /* 0x004ea20000000000 */
[----:B------:R-:W-:Y:S01]  /*3020*/  SEL R11, R11, RZ, P1 ;  /* 0x000000ff0b0b7207 */ /* 0x000fe20000800000 */
[----:B--2---:R2:W-:Y:S01]  /*3030*/  SYNCS.ARRIVE.TRANS64.RED.A1T0 RZ, [R0+URZ], RZ ;  /* 0x000000ff00ff79a7 */ /* 0x0045e200081004ff */
[----:B-1----:R-:W-:-:S02]  /*3040*/  LOP3.LUT P3, RZ, R6, 0x1, RZ, 0xc0, !PT ;  /* 0x0000000106ff7812 */ /* 0x002fc4000786c0ff */
[----:B------:R-:W-:-:S04]  /*3050*/  SEL R5, RZ, 0x1, P1 ;  /* 0x00000001ff057807 */ /* 0x000fc80000800000 */
[----:B------:R-:W-:Y:S02]  /*3060*/  LOP3.LUT R10, R10, R5, RZ, 0x3c, !PT ;  /* 0x000000050a0a7212 */ /* 0x000fe400078e3cff */
[----:B--2---:R-:W-:-:S04]  /*3070*/  SEL R0, RZ, 0x1, P0 ;  /* 0x00000001ff007807 */ /* 0x004fc80000000000 */
[----:B------:R-:W-:Y:S01]  /*3080*/  LOP3.LUT R9, R9, R0, RZ, 0x3c, !PT ;  /* 0x0000000009097212 */ /* 0x000fe200078e3cff */
[----:B------:R-:W-:Y:S06]  /*3090*/  @P3 BRA `(.L_x_55) ;  /* 0xfffffffc002c3947 */ /* 0x000fec000383ffff */
[----:B------:R-:W-:Y:S01]  /*30a0*/  ULEA UR5, UR6, UR37, 0x3 ;  /* 0x0000002506057291 */ /* 0x000fe2000f8e18ff */
[----:B------:R-:W-:-:S08]  /*30b0*/  SHF.L.U32 R3, R12, 0x1f, RZ ;  /* 0x0000001f0c037819 */ /* 0x000fd000000006ff */
[----:B------:R-:W1:Y:S02]  /*30c0*/  SYNCS.PHASECHK.TRANS64 P0, [UR5+0x140], R3 ;  /* 0x00014003ff0075a7 */ /* 0x000e640008001005 */
[----:B-1----:R-:W-:Y:S05]  /*30d0*/  @P0 BRA `(.L_x_56) ;  /* 0x0000000000080947 */ /* 0x002fea0003800000 */
[----:B------:R-:W1:Y:S02]  /*30e0*/  SYNCS.PHASECHK.TRANS64.TRYWAIT P0, [UR5+0x140], R3 ;  /* 0x00014003ff0075a7 */ /* 0x000e640008001105 */
[----:B-1----:R-:W-:Y:S05]  /*30f0*/  @!P0 BRA `(.L_x_57) ;  /* 0x0000008c00248947 */ /* 0x002fea0003800000 */
.L_x_56:
[----:B------:R-:W-:-:S04]  /*3100*/  UIADD3 UR4, UPT, UPT, UR6, 0x1, URZ ;  /* 0x0000000106047890 */ /* 0x000fc8000fffe0ff */
[----:B------:R-:W-:-:S04]  /*3110*/  UISETP.NE.AND UP0, UPT, UR4, 0x2, UPT ;  /* 0x000000020400788c */ /* 0x000fc8000bf05270 */
[----:B------:R-:W-:Y:S02]  /*3120*/  USEL UR7, URZ, 0x1, UP0 ;  /* 0x00000001ff077887 */ /* 0x000fe40008000000 */
[----:B------:R-:W-:-:S04]  /*3130*/  USEL UR4, UR4, URZ, UP0 ;  /* 0x000000ff04047287 */ /* 0x000fc80008000000 */
[----:B------:R-:W-:Y:S01]  /*3140*/  ULEA UR4, UR4, UR37, 0x3 ;  /* 0x0000002504047291 */ /* 0x000fe2000f8e18ff */
[----:B-1----:R-:W-:-:S04]  /*3150*/  LOP3.LUT R3, R12, UR7, RZ, 0x3c, !PT ;  /* 0x000000070c037c12 */ /* 0x002fc8000f8e3cff */
[----:B------:R-:W-:-:S04]  /*3160*/  SHF.L.U32 R0, R3, 0x1f, RZ ;  /* 0x0000001f03007819 */ /* 0x000fc800000006ff */
[----:B------:R-:W1:Y:S02]  /*3170*/  SYNCS.PHASECHK.TRANS64 P0, [UR4+0x140], R0 ;  /* 0x00014000ff0075a7 */ /* 0x000e640008001004 */
[----:B-1----:R-:W-:Y:S05]  /*3180*/  @P0 EXIT ;  /* 0x000000000000094d */ /* 0x002fea0003800000 */
[----:B------:R-:W-:Y:S02]  /*3190*/  SHF.L.U32 R3, R3, 0x1f, RZ ;  /* 0x0000001f03037819 */ /* 0x000fe400000006ff */
[----:B------:R-:W-:-:S07]  /*31a0*/  MOV R0, UR4 ;  /* 0x0000000400007c02 */ /* 0x000fce0008000f00 */
.L_x_58:
[----:B-1----:R1:W2:Y:S02]  /*31b0*/  SYNCS.PHASECHK.TRANS64.TRYWAIT P0, [R0+URZ+0x140], R3 ;  /* 0x00014003000075a7 */ /* 0x0022a400080011ff */
[----:B--2---:R-:W-:Y:S05]  /*31c0*/  @!P0 NANOSLEEP.SYNCS 0x989680 ;  /* 0x009896800000895d */ /* 0x004fea0003900000 */
[----:B------:R-:W2:Y:S02]  /*31d0*/  @!P0 SYNCS.PHASECHK.TRANS64 P0, [R0+URZ+0x140], R3 ;  /* 0x00014003000085a7 */ /* 0x000ea400080010ff */
[----:B--2---:R-:W-:Y:S05]  /*31e0*/  @P0 EXIT ;  /* 0x000000000000094d */ /* 0x004fea0003800000 */
[----:B------:R-:W-:Y:S05]  /*31f0*/  BRA `(.L_x_58) ;  /* 0xfffffffc00ec7947 */ /* 0x000fea000383ffff */
.L_x_51:
[----:B------:R-:W-:-:S09]  /*3200*/  UISETP.NE.AND UP1, UPT, UR8, URZ, UPT ;  /* 0x000000ff0800728c */ /* 0x000fd2000bf25270 */
[----:B------:R-:W-:Y:S05]  /*3210*/  BRA.U UP1, `(.L_x_59) ;  /* 0x0000000d01187547 */ /* 0x000fea000b800000 */
[----:B------:R-:W-:Y:S01]  /*3220*/  UMOV UR4, 0x40 ;  /* 0x0000004000047882 */ /* 0x000fe20000000000 */
[----:B------:R-:W-:Y:S01]  /*3230*/  NOP ;  /* 0x0000000000007918 */ /* 0x000fe20000000000 */
[----:B------:R-:W-:Y:S01]  /*3240*/  ULEA UR4, UR37, UR4, 0x18 ;  /* 0x0000000425047291 */ /* 0x000fe2000f8ec0ff */
[----:B------:R-:W-:Y:S02]  /*3250*/  UMOV UR5, 0x400 ;  /* 0x0000040000057882 */ /* 0x000fe40000000000 */
[----:B------:R-:W-:-:S06]  /*3260*/  ULEA UR37, UR37, UR5, 0x18 ;  /* 0x0000000525257291 */ /* 0x000fcc000f8ec0ff */
[----:B------:R-:W1:Y:S02]  /*3270*/  LDS.U8 R0, [UR4+0x1c] ;  /* 0x00001c04ff007984 */ /* 0x000e640008000000 */
[----:B-1----:R-:W-:-:S13]  /*3280*/  ISETP.NE.AND P0, PT, R0, RZ, PT ;  /* 0x000000ff0000720c */ /* 0x002fda0003f05270 */
[----:B------:R-:W-:Y:S05]  /*3290*/  @P0 BRA `(.L_x_60) ;  /* 0x0000000000580947 */ /* 0x000fea0003800000 */
[----:B------:R-:W-:-:S13]  /*32a0*/  ELECT P0, URZ, PT ;  /* 0x0000000000ff782f */ /* 0x000fda0003800000 */
[----:B------:R-:W-:Y:S05]  /*32b0*/  @!P0 BRA `(.L_x_61) ;  /* 0x0000000000608947 */ /* 0x000fea0003800000 */
[----:B------:R-:W-:Y:S01]  /*32c0*/  UMOV UR5, 0x10 ;  /* 0x0000001000057882 */ /* 0x000fe20000000000 */
[----:B------:R-:W-:Y:S01]  /*32d0*/  HFMA2 R0, -RZ, RZ, 0, 5.9604644775390625e-08 ;  /* 0x00000001ff007431 */ /* 0x000fe200000001ff */
[----:B------:R-:W-:-:S03]  /*32e0*/  MOV R2, 0xffff ;  /* 0x0000ffff00027802 */ /* 0x000fc60000000f00 */
[----:B------:R-:W-:Y:S04]  /*32f0*/  DEPBAR.LE SB1, 0x36 ;  /* 0x00009d800000791a */ /* 0x000fe80000000000 */
[----:B------:R-:W1:Y:S02]  /*3300*/  UTCATOMSWS.FIND_AND_SET.ALIGN UP0, UR5, UR5 ;  /* 0x00000005000575e3 */ /* 0x000e640008000800 */
[----:B-1----:R-:W-:Y:S01]  /*3310*/  MOV R3, UR5 ;  /* 0x0000000500037c02 */ /* 0x002fe20008000f00 */
[----:B------:R-:W-:Y:S06]  /*3320*/  BRA.U UP0, `(.L_x_62) ;  /* 0x0000000100187547 */ /* 0x000fec000b800000 */
.L_x_63:
[----:B------:R-:W-:Y:S05]  /*3330*/  NANOSLEEP 0x64 ;  /* 0x000000640000795d */ /* 0x000fea0003800000 */
[----:B------:R-:W-:-:S05]  /*3340*/  UMOV UR5, 0x10 ;  /* 0x0000001000057882 */ /* 0x000fca0000000000 */
[----:B------:R-:W-:Y:S04]  /*3350*/  DEPBAR.LE SB1, 0x36 ;  /* 0x00009d800000791a */ /* 0x000fe80000000000 */
[----:B------:R-:W1:Y:S02]  /*3360*/  UTCATOMSWS.FIND_AND_SET.ALIGN UP0, UR5, UR5 ;  /* 0x00000005000575e3 */ /* 0x000e640008000800 */
[----:B-1----:R-:W-:Y:S01]  /*3370*/  MOV R3, UR5 ;  /* 0x0000000500037c02 */ /* 0x002fe20008000f00 */
[----:B------:R-:W-:Y:S05]  /*3380*/  BRA.U !UP0, `(.L_x_63) ;  /* 0xfffffffd08e87547 */ /* 0x000fea000b83ffff */
.L_x_62:
[-C--:B------:R-:W-:Y:S02]  /*3390*/  SHF.L.U32 R2, R2, R3.reuse, RZ ;  /* 0x0000000302027219 */ /* 0x080fe400000006ff */
[----:B------:R-:W-:Y:S01]  /*33a0*/  SHF.L.U32 R0, R0, R3, RZ ;  /* 0x0000000300007219 */ /* 0x000fe200000006ff */
[----:B------:R-:W-:Y:S02]  /*33b0*/  IMAD.SHL.U32 R3, R3, 0x20, RZ ;  /* 0x0000002003037824 */ /* 0x000fe400078e00ff */
[----:B------:R1:W-:Y:S04]  /*33c0*/  ATOMS.OR RZ, [UR4+0x14], R2 ;  /* 0x00001402ffff798c */ /* 0x0003e8000b000004 */
[----:B------:R1:W-:Y:S04]  /*33d0*/  ATOMS.OR RZ, [UR4+0x18], R0 ;  /* 0x00001800ffff798c */ /* 0x0003e8000b000004 */
[----:B------:R1:W-:Y:S01]  /*33e0*/  STS [UR37+0x1c0], R3 ;  /* 0x0001c003ff007988 */ /* 0x0003e20008000825 */
[----:B------:R-:W-:Y:S05]  /*33f0*/  BRA `(.L_x_61) ;  /* 0x0000000000107947 */ /* 0x000fea0003800000 */
.L_x_60:
[----:B------:R-:W-:Y:S02]  /*3400*/  MOV R0, 0xffffffff ;  /* 0xffffffff00007802 */ /* 0x000fe40000000f00 */
[----:B------:R-:W-:-:S03]  /*3410*/  MOV R2, 0x3440 ;  /* 0x0000344000027802 */ /* 0x000fc60000000f00 */
[----:B------:R1:W-:Y:S04]  /*3420*/  STS [UR37+0x1c0], R0 ;  /* 0x0001c000ff007988 */ /* 0x0003e80008000825 */
[----:B-1-3-5:R-:W-:Y:S05]  /*3430*/  CALL.REL.NOINC `($__internal_1_$__cuda_sm10x_tcgen05_guardrail_trap_phase_invalid_during_alloc) ;  /* 0x0000009000387944 */ /* 0x02afea0003c00000 */
.L_x_61:
[----:B------:R-:W-:Y:S05]  /*3440*/  WARPSYNC.ALL ;  /* 0x0000000000007948 */ /* 0x000fea0003800000 */
[----:B------:R-:W2:Y:S01]  /*3450*/  S2UR UR6, SR_CgaCtaId ;  /* 0x00000000000679c3 */ /* 0x000ea20000008800 */
[----:B------:R-:W-:Y:S01]  /*3460*/  UMOV UR4, 0x400 ;  /* 0x0000040000047882 */ /* 0x000fe20000000000 */
[----:B------:R-:W-:-:S06]  /*3470*/  NOP ;  /* 0x0000000000007918 */ /* 0x000fcc0000000000 */
[----:B------:R-:W-:Y:S06]  /*3480*/  BAR.ARV 0x6, 0xa0 ;  /* 0x0182800000007b1d */ /* 0x000fec0000002000 */
[----:B------:R-:W4:Y:S01]  /*3490*/  LDCU UR7, c[0x0][0x38c] ;  /* 0x00007180ff0777ac */ /* 0x000f220008000800 */
[----:B------:R-:W-:Y:S01]  /*34a0*/  IMAD.MOV.U32 R11, RZ, RZ, 0x1 ;  /* 0x00000001ff0b7424 */ /* 0x000fe200078e00ff */
[----:B------:R-:W-:Y:S01]  /*34b0*/  CS2R R8, SRZ ;  /* 0x0000000000087805 */ /* 0x000fe2000001ff00 */
[----:B------:R-:W-:Y:S01]  /*34c0*/  IMAD.MOV.U32 R10, RZ, RZ, RZ ;  /* 0x000000ffff0a7224 */ /* 0x000fe200078e00ff */
[----:B------:R-:W-:Y:S01]  /*34d0*/  UMOV UR17, URZ ;  /* 0x000000ff00117c82 */ /* 0x000fe20008000000 */
[----:B------:R-:W-:Y:S01]  /*34e0*/  UMOV UR16, URZ ;  /* 0x000000ff00107c82 */ /* 0x000fe20008000000 */
[----:B------:R-:W-:Y:S01]  /*34f0*/  UMOV UR20, 0x0 ;  /* 0x0000000000147882 */ /* 0x000fe20000000000 */
[----:B------:R-:W-:Y:S01]  /*3500*/  UMOV UR21, 0x8418090 ;  /* 0x0841809000157882 */ /* 0x000fe20000000000 */
[----:B--2---:R-:W-:Y:S01]  /*3510*/  ULEA UR6, UR6, UR4, 0x18 ;  /* 0x0000000406067291 */ /* 0x004fe2000f8ec0ff */
[----:B------:R-:W2:Y:S03]  /*3520*/  LDCU UR4, c[0x0][0x38c] ;  /* 0x00007180ff0477ac */ /* 0x000ea60008000800 */
[----:B------:R-:W-:-:S02]  /*3530*/  UIADD3 UR11, UPT, UPT, UR6, 0x1a400, URZ ;  /* 0x0001a400060b7890 */ /* 0x000fc4000fffe0ff */
[----:B----4-:R-:W-:-:S03]  /*3540*/  UIADD3 UR7, UPT, UPT, UR7, 0x1f, URZ ;  /* 0x0000001f07077890 */ /* 0x010fc6000fffe0ff */
[----:B-1----:R-:W1:Y:S01]  /*3550*/  LDS R0, [UR6+0x1c0] ;  /* 0x0001c006ff007984 */ /* 0x002e620008000800 */
[----:B------:R-:W-:Y:S02]  /*3560*/  UIADD3 UR18, UPT, UPT, UR6, 0xc400, URZ ;  /* 0x0000c40006127890 */ /* 0x000fe4000fffe0ff */
[----:B------:R-:W-:Y:S02]  /*3570*/  USHF.R.S32.HI UR5, URZ, 0x1f, UR7 ;  /* 0x0000001fff057899 */ /* 0x000fe40008011407 */
[----:B------:R-:W-:Y:S02]  /*3580*/  USHF.R.U32.HI UR11, URZ, 0x4, UR11 ;  /* 0x00000004ff0b7899 */ /* 0x000fe4000801160b */
[----:B------:R-:W-:Y:S02]  /*3590*/  ULEA.HI UR5, UR5, UR7, URZ, 0x5 ;  /* 0x0000000705057291 */ /* 0x000fe4000f8f28ff */
[----:B------:R-:W-:Y:S02]  /*35a0*/  USHF.R.U32.HI UR18, URZ, 0x4, UR18 ;  /* 0x00000004ff127899 */ /* 0x000fe40008011612 */
[----:B------:R-:W-:-:S02]  /*35b0*/  USHF.R.S32.HI UR5, URZ, 0x5, UR5 ;  /* 0x00000005ff057899 */ /* 0x000fc40008011405 */
[----:B------:R-:W-:Y:S02]  /*35c0*/  ULOP3.LUT UR11, UR11, 0x3fff, URZ, 0xc0, !UPT ;  /* 0x00003fff0b0b7892 */ /* 0x000fe4000f8ec0ff */
[----:B------:R-:W-:Y:S02]  /*35d0*/  UISETP.LT.AND UP0, UPT, UR5, 0x1, UPT ;  /* 0x000000010500788c */ /* 0x000fe4000bf01270 */
[----:B------:R-:W-:Y:S02]  /*35e0*/  ULOP3.LUT UR18, UR18, 0x3fff, URZ, 0xc0, !UPT ;  /* 0x00003fff12127892 */ /* 0x000fe4000f8ec0ff */
[----:B------:R-:W-:Y:S02]  /*35f0*/  USEL UR10, UR5, 0x1, !UP0 ;  /* 0x00000001050a7887 */ /* 0x000fe4000c000000 */
[----:B------:R-:W-:Y:S02]  /*3600*/  ULOP3.LUT UR11, UR11, 0x1000000, URZ, 0xfc, !UPT ;  /* 0x010000000b0b7892 */ /* 0x000fe4000f8efcff */
[----:B------:R-:W-:-:S02]  /*3610*/  UIADD3 UR10, UPT, UPT, -UR10, URZ, URZ ;  /* 0x000000ff0a0a7290 */ /* 0x000fc4000fffe1ff */
[----:B--2---:R-:W-:Y:S01]  /*3620*/  UISETP.GE.AND UP3, UPT, UR4, 0x1, UPT ;  /* 0x000000010400788c */ /* 0x004fe2000bf66270 */
[----:B-1----:R-:W-:-:S15]  /*3630*/  R2UR UR19, R0 ;  /* 0x00000000001372ca */ /* 0x002fde00000e0000 */
.L_x_70:
[----:B------:R-:W-:Y:S02]  /*3640*/  LEA R0, R10, UR6, 0x3 ;  /* 0x000000060a007c11 */ /* 0x000fe4000f8e18ff */
[----:B------:R-:W-:Y:S02]  /*3650*/  SHF.L.U32 R5, R9, 0x1f, RZ ;  /* 0x0000001f09057819 */ /* 0x000fe400000006ff */
[----:B------:R-:W-:Y:S01]  /*3660*/  PLOP3.LUT P0, PT, PT, PT, UP3, 0x80, 0x8 ;  /* 0x000000000008781c */ /* 0x000fe20003f0f038 */
[----:B------:R-:W-:Y:S01]  /*3670*/  VIADD R3, R0, 0x140 ;  /* 0x0000014000037836 */ /* 0x000fe20000000000 */
[----:B-1----:R-:W1:Y:S02]  /*3680*/  SYNCS.PHASECHK.TRANS64.TRYWAIT P1, [R0+URZ+0x130], R5 ;  /* 0x00013005000075a7 */ /* 0x002e6400080211ff */
[----:B-1--4-:R-:W-:Y:S09]  /*3690*/  @!P1 BRA `(.L_x_64) ;  /* 0x0000008400d49947 */ /* 0x012ff20003800000 */
.L_x_172:
[----:B------:R-:W-:Y:S01]  /*36a0*/  LEA R4, R10, UR6, 0x4 ;  /* 0x000000060a047c11 */ /* 0x000fe2000f8e20ff */
[----:B------:R-:W-:Y:S01]  /*36b0*/  @UP3 ULEA UR4, UR16, UR6, 0x3 ;  /* 0x0000000610043291 */ /* 0x000fe2000f8e18ff */
[----:B------:R-:W-:Y:S01]  /*36c0*/  PLOP3.LUT P2, PT, PT, PT, PT, 0x80, 0x8 ;  /* 0x000000000008781c */ /* 0x000fe20003f4f070 */
[----:B------:R-:W-:Y:S01]  /*36d0*/  ULEA UR9, UR17, UR6, 0x3 ;  /* 0x0000000611097291 */ /* 0x000fe2000f8e18ff */
[----:B------:R-:W-:Y:S02]  /*36e0*/  PRMT R3, RZ, 0x654, R3 ;  /* 0x00000654ff037816 */ /* 0x000fe40000000003 */
[----:B-1----:R-:W1:Y:S01]  /*36f0*/  LDS.128 R4, [R4+0x1a0] ;  /* 0x0001a00004047984 */ /* 0x002e620000000c00 */
[----:B------:R-:W-:Y:S02]  /*3700*/  @P0 SHF.L.U32 R2, R8, 0x1f, RZ ;  /* 0x0000001f08020819 */ /* 0x000fe400000006ff */
[----:B------:R-:W-:Y:S01]  /*3710*/  SHF.L.U32 R0, R11, 0x1f, RZ ;  /* 0x0000001f0b007819 */ /* 0x000fe200000006ff */
[----:B------:R-:W-:Y:S01]  /*3720*/  @!PT LDS RZ, [RZ] ;  /* 0x00000000fffff984 */ /* 0x000fe20000000800 */
[----:B------:R-:W-:Y:S01]  /*3730*/  @!PT LDS RZ, [RZ] ;  /* 0x00000000fffff984 */ /* 0x000fe20000000800 */
[----:B------:R-:W-:Y:S01]  /*3740*/  @!PT LDS RZ, [RZ] ;  /* 0x00000000fffff984 */ /* 0x000fe20000000800 */
[----:B------:R-:W-:Y:S01]  /*3750*/  @!PT LDS RZ, [RZ] ;  /* 0x00000000fffff984 */ /* 0x000fe20000000800 */
[----:B------:R2:W-:Y:S06]  /*3760*/  MEMBAR.ALL.CTA ;  /* 0x0000000000007992 */ /* 0x0005ec0000008000 */
[----:B--2---:R-:W2:Y:S02]  /*3770*/  FENCE.VIEW.ASYNC.S ;  /* 0x00000000000073c6 */ /* 0x004ea40000000000 */
[----:B--2---:R2:W-:Y:S01]  /*3780*/  SYNCS.ARRIVE.TRANS64.RED.A1T0 RZ, [R3+URZ], RZ ;  /* 0x000000ff03ff79a7 */ /* 0x0045e200081004ff */
[----:B------:R2:W4:Y:S01]  /*3790*/  @P0 SYNCS.PHASECHK.TRANS64.TRYWAIT P2, [UR4], R2 ;  /* 0x00000002ff0005a7 */ /* 0x0005220008041104 */
[----:B-1----:R-:W-:Y:S01]  /*37a0*/  LOP3.LUT P1, RZ, R6, 0x1, RZ, 0xc0, !PT ;  /* 0x0000000106ff7812 */ /* 0x002fe2000782c0ff */
[----:B------:R-:W1:Y:S02]  /*37b0*/  SYNCS.PHASECHK.TRANS64.TRYWAIT P0, [UR9+0x160], R0 ;  /* 0x00016000ff0075a7 */ /* 0x000e640008001109 */
[----:B-12-4-:R-:W-:Y:S10]  /*37c0*/  @!P0 BRA `(.L_x_65) ;  /* 0x00000084009c8947 */ /* 0x016ff40003800000 */
.L_x_174:
[----:B------:R-:W-:Y:S01]  /*37d0*/  IADD3 R10, PT, PT, R10, 0x1, RZ ;  /* 0x000000010a0a7810 */ /* 0x000fe20007ffe0ff */
[----:B------:R-:W-:Y:S06]  /*37e0*/  BRA.U !UP3, `(.L_x_66) ;  /* 0x000000010b8c7547 */ /* 0x000fec000b800000 */
[----:B------:R-:W-:Y:S02]  /*37f0*/  ULEA UR8, UR17, UR19, 0x8 ;  /* 0x0000001311087291 */ /* 0x000fe4000f8e40ff */
[----:B------:R-:W-:Y:S01]  /*3800*/  UPLOP3.LUT UP4, UPT, UPT, UPT, UPT, 0x40, 0x4 ;  /* 0x000000000004789c */ /* 0x000fe20003f8e870 */
[----:B------:R-:W-:Y:S01]  /*3810*/  UMOV UR15, UR10 ;  /* 0x0000000a000f7c82 */ /* 0x000fe20008000000 */
[----:B------:R-:W-:Y:S01]  /*3820*/  UMOV UR14, UR5 ;  /* 0x00000005000e7c82 */ /* 0x000fe20008000000 */
[----:B------:R-:W-:-:S08]  /*3830*/  UMOV UR13, UR16 ;  /* 0x00000010000d7c82 */ /* 0x000fd00008000000 */
.L_x_69:
[----:B------:R-:W-:Y:S02]  /*3840*/  UIADD3 UR15, UPT, UPT, UR15, 0x1, URZ ;  /* 0x000000010f0f7890 */ /* 0x000fe4000fffe0ff */
[----:B--2---:R-:W-:Y:S02]  /*3850*/  ULEA UR7, UR13, UR6, 0x3 ;  /* 0x000000060d077291 */ /* 0x004fe4000f8e18ff */
[----:B------:R-:W-:Y:S01]  /*3860*/  UISETP.NE.AND UP0, UPT, UR15, URZ, UPT ;  /* 0x000000ff0f00728c */ /* 0x000fe2000bf05270 */
[----:B----4-:R-:W-:Y:S10]  /*3870*/  @P2 BRA `(.L_x_67) ;  /* 0x00000000000c2947 */ /* 0x010ff40003800000 */
[----:B-1----:R-:W-:Y:S04]  /*3880*/  SHF.L.U32 R3, R8, 0x1f, RZ ;  /* 0x0000001f08037819 */ /* 0x002fe800000006ff */
[----:B------:R-:W1:Y:S02]  /*3890*/  SYNCS.PHASECHK.TRANS64.TRYWAIT P0, [UR7], R3 ;  /* 0x00000003ff0075a7 */ /* 0x000e640008001107 */
[----:B-1----:R-:W-:Y:S05]  /*38a0*/  @!P0 BRA `(.L_x_68) ;  /* 0x00000084007c8947 */ /* 0x002fea0003800000 */
.L_x_67:
[----:B------:R-:W-:Y:S01]  /*38b0*/  UISETP.NE.AND UP1, UPT, UR14, 0x1, UPT ;  /* 0x000000010e00788c */ /* 0x000fe2000bf25270 */
[----:B------:R-:W-:Y:S01]  /*38c0*/  PLOP3.LUT P2, PT, PT, PT, PT, 0x80, 0x8 ;  /* 0x000000000008781c */ /* 0x000fe20003f4f070 */
[----:B------:R-:W-:Y:S02]  /*38d0*/  UIADD3 UR16, UPT, UPT, UR13, 0x1, URZ ;  /* 0x000000010d107890 */ /* 0x000fe4000fffe0ff */
[----:B------:R-:W-:Y:S02]  /*38e0*/  ULEA UR22, UR13, UR11, 0x9 ;  /* 0x0000000b0d167291 */ /* 0x000fe4000f8e48ff */
[----:B------:R-:W-:Y:S01]  /*38f0*/  UISETP.NE.AND UP2, UPT, UR16, 0xe, UPT ;  /* 0x0000000e1000788c */ /* 0x000fe2000bf45270 */
[----:B------:R-:W-:Y:S01]  /*3900*/  PLOP3.LUT P0, PT, PT, PT, UP1, 0x80, 0x8 ;  /* 0x000000000008781c */ /* 0x000fe20003f0f018 */
[----:B------:R-:W-:Y:S02]  /*3910*/  UIADD3 UR7, UPT, UPT, UR7, 0x70, URZ ;  /* 0x0000007007077890 */ /* 0x000fe4000fffe0ff */
[----:B------:R-:W-:Y:S02]  /*3920*/  USEL UR12, URZ, 0x1, UP2 ;  /* 0x00000001ff0c7887 */ /* 0x000fe40009000000 */
[----:B------:R-:W-:Y:S01]  /*3930*/  USEL UR16, UR16, URZ, UP2 ;  /* 0x000000ff10107287 */ /* 0x000fe20009000000 */
[----:B------:R-:W-:Y:S01]  /*3940*/  UMOV UR23, 0x40004040 ;  /* 0x4000404000177882 */ /* 0x000fe20000000000 */
[----:B------:R-:W-:Y:S02]  /*3950*/  UMOV UR25, 0x40004040 ;  /* 0x4000404000197882 */ /* 0x000fe40000000000 */
[----:B------:R-:W-:Y:S01]  /*3960*/  @UP1 ULEA UR4, UR16, UR6, 0x3 ;  /* 0x0000000610041291 */ /* 0x000fe2000f8e18ff */
[----:B------:R-:W-:Y:S01]  /*3970*/  LOP3.LUT R8, R8, UR12, RZ, 0x3c, !PT ;  /* 0x0000000c08087c12 */ /* 0x000fe2000f8e3cff */
[----:B------:R-:W-:Y:S03]  /*3980*/  UIADD3 UR14, UPT, UPT, UR14, -0x1, URZ ;  /* 0xffffffff0e0e7890 */ /* 0x000fe6000fffe0ff */
[----:B-1----:R-:W-:Y:S04]  /*3990*/  @P0 SHF.L.U32 R0, R8, 0x1f, RZ ;  /* 0x0000001f08000819 */ /* 0x002fe800000006ff */
[----:B------:R2:W4:Y:S01]  /*39a0*/  @P0 SYNCS.PHASECHK.TRANS64.TRYWAIT P2, [UR4], R0 ;  /* 0x00000000ff0005a7 */ /* 0x0005220008041104 */
[----:B------:R-:W-:Y:S03]  /*39b0*/  USHF.L.U32 UR4, UR13, 0x8, URZ ;  /* 0x000000080d047899 */ /* 0x000fe600080006ff */
[----:B------:R-:W-:Y:S01]  /*39c0*/  UMOV UR13, UR16 ;  /* 0x00000010000d7c82 */ /* 0x000fe20008000000 */
[----:B------:R-:W-:Y:S09]  /*39d0*/  UIADD3 UR24, UPT, UPT, UR18, UR4, URZ ;  /* 0x0000000412187290 */ /* 0x000ff2000fffe0ff */
[----:B------:R2:W-:Y:S01]  /*39e0*/  UTCQMMA gdesc[UR24], gdesc[UR22], tmem[UR8], tmem[UR20], idesc[UR21], UP4 ;  /* 0x00ff1416180075ea */ /* 0x0005e2000a000308 */
[----:B------:R-:W-:Y:S01]  /*39f0*/  UPLOP3.LUT UP4, UPT, UPT, UPT, UPT, 0x80, 0x8 ;  /* 0x000000000008789c */ /* 0x000fe20003f8f070 */
[----:B------:R2:W-:Y:S01]  /*3a00*/  UTCBAR [UR7], URZ ;  /* 0x000000ff070073e9 */ /* 0x0005e200080000ff */
[----:B------:R-:W-:Y:S09]  /*3a10*/  BRA.U UP0, `(.L_x_69) ;  /* 0xfffffffd00887547 */ /* 0x000ff2000b83ffff */
.L_x_66:
[----:B------:R-:W-:Y:S01]  /*3a20*/  UIADD3 UR17, UPT, UPT, UR17, 0x1, URZ ;  /* 0x0000000111117890 */ /* 0x000fe2000fffe0ff */
[C---:B------:R-:W-:Y:S01]  /*3a30*/  ISETP.NE.AND P0, PT, R10.reuse, 0x2, PT ;  /* 0x000000020a00780c */ /* 0x040fe20003f05270 */
[----:B------:R-:W-:Y:S02]  /*3a40*/  UIADD3 UR9, UPT, UPT, UR9, 0x150, URZ ;  /* 0x0000015009097890 */ /* 0x000fe4000fffe0ff */
[----:B------:R-:W-:Y:S01]  /*3a50*/  UISETP.NE.AND UP0, UPT, UR17, 0x2, UPT ;  /* 0x000000021100788c */ /* 0x000fe2000bf05270 */
[----:B-12---:R-:W-:Y:S02]  /*3a60*/  SEL R0, RZ, 0x1, P0 ;  /* 0x00000001ff007807 */ /* 0x006fe40000000000 */
[----:B------:R-:W-:Y:S01]  /*3a70*/  SEL R10, R10, RZ, P0 ;  /* 0x000000ff0a0a7207 */ /* 0x000fe20000000000 */
[----:B------:R-:W-:Y:S01]  /*3a80*/  USEL UR4, URZ, 0x1, UP0 ;  /* 0x00000001ff047887 */ /* 0x000fe20008000000 */
[----:B------:R-:W-:Y:S01]  /*3a90*/  LOP3.LUT R9, R9, R0, RZ, 0x3c, !PT ;  /* 0x0000000009097212 */ /* 0x000fe200078e3cff */
[----:B------:R-:W-:Y:S01]  /*3aa0*/  USEL UR17, UR17, URZ, UP0 ;  /* 0x000000ff11117287 */ /* 0x000fe20008000000 */
[----:B------:R1:W-:Y:S03]  /*3ab0*/  UTCBAR [UR9], URZ ;  /* 0x000000ff090073e9 */ /* 0x0003e600080000ff */
[----:B------:R-:W-:Y:S01]  /*3ac0*/  LOP3.LUT R11, R11, UR4, RZ, 0x3c, !PT ;  /* 0x000000040b0b7c12 */ /* 0x000fe2000f8e3cff */
[----:B------:R-:W-:Y:S07]  /*3ad0*/  @P1 BRA `(.L_x_70) ;  /* 0xfffffff800d81947 */ /* 0x000fee000383ffff */
[----:B------:R-:W2:Y:S01]  /*3ae0*/  S2UR UR4, SR_CgaCtaId ;  /* 0x00000000000479c3 */ /* 0x000ea20000008800 */
[----:B------:R-:W-:Y:S01]  /*3af0*/  ELECT P0, URZ, PT ;  /* 0x0000000000ff782f */ /* 0x000fe20003800000 */
[----:B------:R-:W-:Y:S01]  /*3b00*/  IMAD.MOV.U32 R0, RZ, RZ, 0x1 ;  /* 0x00000001ff007424 */ /* 0x000fe200078e00ff */
[----:B------:R-:W-:Y:S01]  /*3b10*/  UIADD3 UR6, UPT, UPT, UR6, 0x160, URZ ;  /* 0x0000016006067890 */ /* 0x000fe2000fffe0ff */
[----:B------:R-:W-:Y:S01]  /*3b20*/  SHF.L.U32 R3, R11, 0x1f, RZ ;  /* 0x0000001f0b037819 */ /* 0x000fe200000006ff */
[----:B------:R-:W-:-:S03]  /*3b30*/  UMOV UR5, 0x40 ;  /* 0x0000004000057882 */ /* 0x000fc60000000000 */
[----:B------:R-:W-:Y:S01]  /*3b40*/  UVIRTCOUNT.DEALLOC.SMPOOL 0x80 ;  /* 0x000000800000784c */ /* 0x000fe20000000000 */
[----:B--2---:R-:W-:Y:S02]  /*3b50*/  ULEA UR4, UR4, UR5, 0x18 ;  /* 0x0000000504047291 */ /* 0x004fe4000f8ec0ff */
[----:B------:R-:W-:-:S07]  /*3b60*/  ULEA UR5, UR17, UR6, 0x3 ;  /* 0x0000000611057291 */ /* 0x000fce000f8e18ff */
[----:B------:R2:W-:Y:S02]  /*3b70*/  @P0 STS.U8 [UR4+0x1c], R0 ;  /* 0x00001c00ff000988 */ /* 0x0005e40008000004 */
[----:B------:R-:W3:Y:S02]  /*3b80*/  SYNCS.PHASECHK.TRANS64.TRYWAIT P0, [UR5], R3 ;  /* 0x00000003ff0075a7 */ /* 0x000ee40008001105 */
[----:B--23--:R-:W-:Y:S05]  /*3b90*/  @!P0 BRA `(.L_x_71) ;  /* 0x0000008000d88947 */ /* 0x00cfea0003800000 */
.L_x_177:
[----:B------:R-:W-:-:S04]  /*3ba0*/  UIADD3 UR7, UPT, UPT, UR17, 0x1, URZ ;  /* 0x0000000111077890 */ /* 0x000fc8000fffe0ff */
[----:B------:R-:W-:-:S04]  /*3bb0*/  UISETP.NE.AND UP0, UPT, UR7, 0x2, UPT ;  /* 0x000000020700788c */ /* 0x000fc8000bf05270 */
[----:B------:R-:W-:Y:S02]  /*3bc0*/  USEL UR5, URZ, 0x1, UP0 ;  /* 0x00000001ff057887 */ /* 0x000fe40008000000 */
[----:B------:R-:W-:-:S04]  /*3bd0*/  USEL UR7, UR7, URZ, UP0 ;  /* 0x000000ff07077287 */ /* 0x000fc80008000000 */
[----:B------:R-:W-:Y:S01]  /*3be0*/  ULEA UR7, UR7, UR6, 0x3 ;  /* 0x0000000607077291 */ /* 0x000fe2000f8e18ff */
[----:B--2---:R-:W-:-:S04]  /*3bf0*/  LOP3.LUT R3, R11, UR5, RZ, 0x3c, !PT ;  /* 0x000000050b037c12 */ /* 0x004fc8000f8e3cff */
[----:B------:R-:W-:-:S04]  /*3c00*/  SHF.L.U32 R3, R3, 0x1f, RZ ;  /* 0x0000001f03037819 */ /* 0x000fc800000006ff */
[----:B------:R-:W2:Y:S02]  /*3c10*/  SYNCS.PHASECHK.TRANS64.TRYWAIT P0, [UR7], R3 ;  /* 0x00000003ff0075a7 */ /* 0x000ea40008001107 */
[----:B--2---:R-:W-:Y:S05]  /*3c20*/  @!P0 BRA `(.L_x_72) ;  /* 0x0000008000cc8947 */ /* 0x004fea0003800000 */
.L_x_179:
[----:B------:R-:W-:Y:S01]  /*3c30*/  NOP ;  /* 0x0000000000007918 */ /* 0x000fe20000000000 */
[----:B--2---:R-:W2:Y:S01]  /*3c40*/  LDS R0, [UR4+0x14] ;  /* 0x00001404ff007984 */ /* 0x004ea20008000800 */
[----:B------:R-:W-:Y:S01]  /*3c50*/  ULOP3.LUT UR6, UR19, 0xffff, URZ, 0xc0, !UPT ;  /* 0x0000ffff13067892 */ /* 0x000fe2000f8ec0ff */
[----:B------:R-:W-:Y:S01]  /*3c60*/  UMOV UR8, 0xffff ;  /* 0x0000ffff00087882 */ /* 0x000fe20000000000 */
[----:B------:R-:W-:Y:S02]  /*3c70*/  UMOV UR5, 0x1 ;  /* 0x0000000100057882 */ /* 0x000fe40000000000 */
[----:B------:R-:W-:-:S04]  /*3c80*/  USHF.R.U32.HI UR6, URZ, 0x5, UR6 ;  /* 0x00000005ff067899 */ /* 0x000fc80008011606 */
[----:B------:R-:W-:Y:S02]  /*3c90*/  USHF.L.U32 UR8, UR8, UR6, URZ ;  /* 0x0000000608087299 */ /* 0x000fe400080006ff */
[----:B------:R-:W-:-:S04]  /*3ca0*/  USHF.L.U32 UR5, UR5, UR6, URZ ;  /* 0x0000000605057299 */ /* 0x000fc800080006ff */
[----:B--2---:R-:W-:-:S04]  /*3cb0*/  LOP3.LUT R0, R0, UR8, RZ, 0xc0, !PT ;  /* 0x0000000800007c12 */ /* 0x004fc8000f8ec0ff */
[----:B------:R-:W-:-:S13]  /*3cc0*/  ISETP.NE.AND P0, PT, R0, UR8, PT ;  /* 0x0000000800007c0c */ /* 0x000fda000bf05270 */
[----:B------:R-:W-:Y:S05]  /*3cd0*/  @P0 BRA `(.L_x_73) ;  /* 0x0000000000580947 */ /* 0x000fea0003800000 */
[----:B------:R-:W2:Y:S02]  /*3ce0*/  LDS R0, [UR4+0x18] ;  /* 0x00001804ff007984 */ /* 0x000ea40008000800 */
[----:B--2---:R-:W-:-:S04]  /*3cf0*/  LOP3.LUT R0, R0, UR5, RZ, 0xc0, !PT ;  /* 0x0000000500007c12 */ /* 0x004fc8000f8ec0ff */
[----:B------:R-:W-:-:S13]  /*3d00*/  ISETP.NE.AND P0, PT, R0, UR5, PT ;  /* 0x0000000500007c0c */ /* 0x000fda000bf05270 */
[----:B------:R-:W-:Y:S05]  /*3d10*/  @P0 BRA `(.L_x_74) ;  /* 0x00000000003c0947 */ /* 0x000fea0003800000 */
[----:B------:R-:W2:Y:S01]  /*3d20*/  S2R R2, SR_LANEID ;  /* 0x0000000000027919 */ /* 0x000ea20000000000 */
[----:B------:R-:W-:Y:S01]  /*3d30*/  ULOP3.LUT UR8, URZ, UR8, URZ, 0x33, !UPT ;  /* 0x00000008ff087292 */ /* 0x000fe2000f8e33ff */
[----:B------:R-:W-:Y:S01]  /*3d40*/  LOP3.LUT R4, RZ, UR5, RZ, 0x33, !PT ;  /* 0x00000005ff047c12 */ /* 0x000fe2000f8e33ff */
[----:B------:R-:W-:Y:S02]  /*3d50*/  VOTEU.ANY UR7, UPT, PT ;  /* 0x0000000000077886 */ /* 0x000fe400038e0100 */
[----:B------:R-:W-:Y:S01]  /*3d60*/  UFLO.U32 UR7, UR7 ;  /* 0x00000007000772bd */ /* 0x000fe200080e0000 */
[----:B------:R-:W3:Y:S01]  /*3d70*/  REDUX UR5, R4 ;  /* 0x00000000040573c4 */ /* 0x000ee20000000000 */
[----:B------:R-:W-:-:S06]  /*3d80*/  IMAD.U32 R0, RZ, RZ, UR8 ;  /* 0x00000008ff007e24 */ /* 0x000fcc000f8e00ff */
[----:B------:R1:W-:Y:S01]  /*3d90*/  UTCATOMSWS.AND URZ, UR8 ;  /* 0x0000000800ff79e3 */ /* 0x0003e20008000000 */
[----:B------:R-:W4:Y:S01]  /*3da0*/  REDUX UR6, R0 ;  /* 0x00000000000673c4 */ /* 0x000f220000000000 */
[----:B--2---:R-:W-:Y:S01]  /*3db0*/  ISETP.EQ.U32.AND P0, PT, R2, UR7, PT ;  /* 0x0000000702007c0c */ /* 0x004fe2000bf02070 */
[----:B---3--:R-:W-:Y:S01]  /*3dc0*/  IMAD.U32 R2, RZ, RZ, UR5 ;  /* 0x00000005ff027e24 */ /* 0x008fe2000f8e00ff */
[----:B----4-:R-:W-:-:S11]  /*3dd0*/  MOV R3, UR6 ;  /* 0x0000000600037c02 */ /* 0x010fd60008000f00 */
[----:B------:R1:W-:Y:S04]  /*3de0*/  @P0 ATOMS.AND RZ, [UR4+0x14], R3 ;  /* 0x00001403ffff098c */ /* 0x0003e8000a800004 */
[----:B------:R1:W-:Y:S01]  /*3df0*/  @P0 ATOMS.AND RZ, [UR4+0x18], R2 ;  /* 0x00001802ffff098c */ /* 0x0003e2000a800004 */
[----:B------:R-:W-:Y:S05]  /*3e00*/  BRA `(.L_x_75) ;  /* 0x0000000000147947 */ /* 0x000fea0003800000 */
.L_x_74:
[----:B------:R-:W-:Y:S02]  /*3e10*/  MOV R2, 0x3e30 ;  /* 0x00003e3000027802 */ /* 0x000fe40000000f00 */
[----:B-1--45:R-:W-:Y:S05]  /*3e20*/  CALL.REL.NOINC `($__internal_0_$__cuda_sm10x_tcgen05_guardrail_trap_col_being_dealloced_not_returned_by_alloc) ;  /* 0x0000008400b07944 */ /* 0x032fea0003c00000 */
[----:B------:R-:W-:Y:S05]  /*3e30*/  BRA `(.L_x_75) ;  /* 0x0000000000087947 */ /* 0x000fea0003800000 */
.L_x_73:
[----:B------:R-:W-:Y:S02]  /*3e40*/  MOV R2, 0x3e60 ;  /* 0x00003e6000027802 */ /* 0x000fe40000000f00 */
[----:B-1--45:R-:W-:Y:S05]  /*3e50*/  CALL.REL.NOINC `($__internal_2_$__cuda_sm10x_tcgen05_guardrail_trap_unallocated_columns_being_dealloced) ;  /* 0x0000008400bc7944 */ /* 0x032fea0003c00000 */
.L_x_75:
[----:B------:R-:W-:Y:S01]  /*3e60*/  NOP ;  /* 0x0000000000007918 */ /* 0x000fe20000000000 */
[----:B-1----:R-:W-:Y:S05]  /*3e70*/  EXIT ;  /* 0x000000000000794d */ /* 0x002fea0003800000 */
.L_x_59:
[----:B------:R-:W-:-:S09]  /*3e80*/  UISETP.NE.OR UP2, UPT, UR8, 0x3, !UP2 ;  /* 0x000000030800788c */ /* 0x000fd2000d745670 */
[----:B------:R-:W-:Y:S05]  /*3e90*/  BRA.U UP2, `(.L_x_76) ;  /* 0x0000001102147547 */ /* 0x000fea000b800000 */
[----:B------:R-:W1:Y:S01]  /*3ea0*/  LDC R0, c[0x0][0xb30] ;  /* 0x0002cc00ff007b82 */ /* 0x000e620000000800 */
[----:B------:R-:W2:Y:S01]  /*3eb0*/  LDCU.64 UR8, c[0x0][0x888] ;  /* 0x00011100ff0877ac */ /* 0x000ea20008000a00 */
[----:B------:R-:W-:Y:S02]  /*3ec0*/  HFMA2 R29, -RZ, RZ, 0, 0 ;  /* 0x00000000ff1d7431 */ /* 0x000fe400000001ff */
[----:B------:R-:W-:Y:S01]  /*3ed0*/  IMAD.MOV.U32 R31, RZ, RZ, 0x1 ;  /* 0x00000001ff1f7424 */ /* 0x000fe200078e00ff */
[----:B------:R-:W-:Y:S01]  /*3ee0*/  MOV R23, 0x2000 ;  /* 0x0000200000177802 */ /* 0x000fe20000000f00 */
[----:B------:R-:W4:Y:S01]  /*3ef0*/  LDCU.64 UR4, c[0x0][0x890] ;  /* 0x00011200ff0477ac */ /* 0x000f220008000a00 */
[----:B------:R-:W-:Y:S01]  /*3f00*/  IMAD.MOV.U32 R30, RZ, RZ, RZ ;  /* 0x000000ffff1e7224 */ /* 0x000fe200078e00ff */
[----:B------:R-:W3:Y:S01]  /*3f10*/  LDC R19, c[0x0][0x370] ;  /* 0x0000dc00ff137b82 */ /* 0x000ee20000000800 */
[----:B------:R-:W-:Y:S01]  /*3f20*/  UMOV UR7, 0x400 ;  /* 0x0000040000077882 */ /* 0x000fe20000000000 */
[----:B------:R-:W-:-:S02]  /*3f30*/  UPLOP3.LUT UP1, UPT, UPT, UPT, UPT, 0x40, 0x4 ;  /* 0x000000000004789c */ /* 0x000fc40003f2e870 */
[----:B------:R-:W-:-:S04]  /*3f40*/  ULEA UR7, UR37, UR7, 0x18 ;  /* 0x0000000725077291 */ /* 0x000fc8000f8ec0ff */
[----:B------:R-:W3:Y:S01]  /*3f50*/  LDC R2, c[0x0][0xb0c] ;  /* 0x0002c300ff027b82 */ /* 0x000ee20000000800 */
[----:B------:R-:W-:Y:S02]  /*3f60*/  UIADD3 UR13, UPT, UPT, UR7, 0xf8, URZ ;  /* 0x000000f8070d7890 */ /* 0x000fe4000fffe0ff */
[----:B--2---:R-:W-:Y:S02]  /*3f70*/  UISETP.NE.U32.AND UP2, UPT, UR8, URZ, UPT ;  /* 0x000000ff0800728c */ /* 0x004fe4000bf45070 */
[----:B------:R-:W-:Y:S02]  /*3f80*/  UIADD3 UR33, UPT, UPT, UR7, 0xe0, URZ ;  /* 0x000000e007217890 */ /* 0x000fe4000fffe0ff */
[----:B----4-:R-:W-:Y:S01]  /*3f90*/  UISETP.NE.U32.AND UP3, UPT, UR4, URZ, UPT ;  /* 0x000000ff0400728c */ /* 0x010fe2000bf65070 */
[----:B------:R-:W2:Y:S01]  /*3fa0*/  LDC R18, c[0x0][0xb20] ;  /* 0x0002c800ff127b82 */ /* 0x000ea20000000800 */
[----:B-1----:R-:W-:Y:S01]  /*3fb0*/  ISETP.NE.AND P1, PT, R0, 0x1, PT ;  /* 0x000000010000780c */ /* 0x002fe20003f25270 */
[----:B------:R-:W-:-:S02]  /*3fc0*/  UISETP.NE.AND.EX UP2, UPT, UR9, URZ, UPT, UP2 ;  /* 0x000000ff0900728c */ /* 0x000fc4000bf45320 */
[----:B------:R-:W-:Y:S02]  /*3fd0*/  UIADD3 UR25, UPT, UPT, UR7, 0xe8, URZ ;  /* 0x000000e807197890 */ /* 0x000fe4000fffe0ff */
[----:B------:R-:W-:Y:S02]  /*3fe0*/  UIADD3 UR17, UPT, UPT, UR7, 0xf0, URZ ;  /* 0x000000f007117890 */ /* 0x000fe4000fffe0ff */
[----:B------:R-:W1:Y:S01]  /*3ff0*/  LDC.64 R32, c[0x0][0x348] ;  /* 0x0000d200ff207b82 */ /* 0x000e620000000a00 */
[----:B------:R-:W-:Y:S02]  /*4000*/  UPRMT UR13, UR37, 0x654, UR13 ;  /* 0x00000654250d7896 */ /* 0x000fe4000800000d */
[----:B------:R-:W-:-:S05]  /*4010*/  UISETP.NE.AND.EX UP3, UPT, UR5, URZ, UPT, UP3 ;  /* 0x000000ff0500728c */ /* 0x000fca000bf65330 */
[----:B------:R-:W4:Y:S08]  /*4020*/  LDC.64 R16, c[0x0][0xb10] ;  /* 0x0002c400ff107b82 */ /* 0x000f300000000a00 */
[----:B------:R-:W1:Y:S08]  /*4030*/  LDC.64 R6, c[0x0][0xb18] ;  /* 0x0002c600ff067b82 */ /* 0x000e700000000a00 */
[----:B------:R-:W1:Y:S08]  /*4040*/  LDC.64 R4, c[0x0][0xb28] ;  /* 0x0002ca00ff047b82 */ /* 0x000e700000000a00 */
[----:B--23--:R-:W1:Y:S02]  /*4050*/  LDC R22, c[0x0][0x374] ;  /* 0x0000dd00ff167b82 */ /* 0x00ce640000000800 */
.L_x_87:
[C---:B------:R-:W-:Y:S02]  /*4060*/  LEA R0, R30.reuse, UR7, 0x3 ;  /* 0x000000071e007c11 */ /* 0x040fe4000f8e18ff */
[----:B------:R-:W-:Y:S02]  /*4070*/  SHF.L.U32 R3, R29, 0x1f, RZ ;  /* 0x0000001f1d037819 */ /* 0x000fe400000006ff */
[----:B------:R-:W-:Y:S02]  /*4080*/  LEA R24, R30, UR7, 0x4 ;  /* 0x000000071e187c11 */ /* 0x000fe4000f8e20ff */
[----:B--2---:R-:W2:Y:S02]  /*4090*/  SYNCS.PHASECHK.TRANS64.TRYWAIT P0, [R0+URZ+0x130], R3 ;  /* 0x00013003000075a7 */ /* 0x004ea400080011ff */
[----:B--2---:R-:W-:Y:S05]  /*40a0*/  @!P0 BRA `(.L_x_77) ;  /* 0x0000007c00c48947 */ /* 0x004fea0003800000 */
.L_x_180:
[----:B------:R-:W-:Y:S01]  /*40b0*/  ISETP.GE.AND P0, PT, R72, 0x1, PT ;  /* 0x000000014800780c */ /* 0x000fe20003f06270 */
[----:B------:R-:W3:Y:S01]  /*40c0*/  LDS.128 R24, [R24+0x1a0] ;  /* 0x0001a00018187984 */ /* 0x000ee20000000c00 */
[----:B--2---:R-:W-:Y:S01]  /*40d0*/  VIADD R0, R0, 0x140 ;  /* 0x0000014000007836 */ /* 0x004fe20000000000 */
[----:B------:R-:W-:Y:S01]  /*40e0*/  @!PT LDS RZ, [RZ] ;  /* 0x00000000fffff984 */ /* 0x000fe20000000800 */
[----:B------:R-:W-:Y:S01]  /*40f0*/  @!PT LDS RZ, [RZ] ;  /* 0x00000000fffff984 */ /* 0x000fe20000000800 */
[----:B------:R-:W-:Y:S01]  /*4100*/  @!PT LDS RZ, [RZ] ;  /* 0x00000000fffff984 */ /* 0x000fe20000000800 */
[----:B------:R-:W-:Y:S01]  /*4110*/  @!PT LDS RZ, [RZ] ;  /* 0x00000000fffff984 */ /* 0x000fe20000000800 */
[----:B------:R2:W-:Y:S06]  /*4120*/  MEMBAR.ALL.CTA ;  /* 0x0000000000007992 */ /* 0x0005ec0000008000 */
[----:B--2---:R-:W2:Y:S01]  /*4130*/  FENCE.VIEW.ASYNC.S ;  /* 0x00000000000073c6 */ /* 0x004ea20000000000 */
[----:B------:R-:W-:Y:S04]  /*4140*/  PRMT R0, RZ, 0x654, R0 ;  /* 0x00000654ff007816 */ /* 0x000fe80000000000 */
[----:B--2---:R2:W-:Y:S01]  /*4150*/  SYNCS.ARRIVE.TRANS64.RED.A1T0 RZ, [R0+URZ], RZ ;  /* 0x000000ff00ff79a7 */ /* 0x0045e200081004ff */
[----:B---3--:R-:W-:Y:S11]  /*4160*/  LOP3.LUT P3, RZ, R26, 0x1, RZ, 0xc0, !PT ;  /* 0x000000011aff7812 */ /* 0x008ff6000786c0ff */
[----:B------:R-:W-:Y:S02]  /*4170*/  @!UPT UIADD3 URZ, UPT, UPT, URZ, URZ, URZ ;  /* 0x000000fffffff290 */ /* 0x000fe4000fffe0ff */
[----:B------:R-:W-:Y:S02]  /*4180*/  @P3 MOV R13, R24 ;  /* 0x00000018000d3202 */ /* 0x000fe40000000f00 */
[----:B------:R-:W-:Y:S01]  /*4190*/  @P3 LOP3.LUT R8, R25, 0xffff, RZ, 0xc0, !PT ;  /* 0x0000ffff19083812 */ /* 0x000fe200078ec0ff */
[----:B--2---:R-:W-:Y:S06]  /*41a0*/  @!P0 BRA `(.L_x_78) ;  /* 0x0000000000a48947 */ /* 0x004fec0003800000 */
[----:B-1----:R-:W-:Y:S01]  /*41b0*/  IMAD.HI.U32 R35, R22, R7, RZ ;  /* 0x0000000716237227 */ /* 0x002fe200078e00ff */
[----:B------:R-:W-:Y:S02]  /*41c0*/  ISETP.NE.AND P0, PT, R6, 0x1, PT ;  /* 0x000000010600780c */ /* 0x000fe40003f05270 */
[----:B------:R-:W-:Y:S01]  /*41d0*/  ISETP.NE.AND P2, PT, R72, 0x1, PT ;  /* 0x000000014800780c */ /* 0x000fe20003f45270 */
[----:B----4-:R-:W-:Y:S01]  /*41e0*/  IMAD.HI.U32 R34, R19, R16, RZ ;  /* 0x0000001013227227 */ /* 0x010fe200078e00ff */
[----:B------:R-:W-:Y:S02]  /*41f0*/  SHF.R.U32.HI R35, RZ, R18, R35 ;  /* 0x00000012ff237219 */ /* 0x000fe40000011623 */
[----:B------:R-:W-:Y:S01]  /*4200*/  ISETP.NE.AND P4, PT, R2, 0x1, PT ;  /* 0x000000010200780c */ /* 0x000fe20003f85270 */
[----:B------:R-:W-:Y:S01]  /*4210*/  IMAD.HI.U32 R36, R13, R16, RZ ;  /* 0x000000100d247227 */ /* 0x000fe200078e00ff */
[----:B------:R-:W-:Y:S02]  /*4220*/  SHF.R.U32.HI R34, RZ, R17, R34 ;  /* 0x00000011ff227219 */ /* 0x000fe40000011622 */
[----:B------:R-:W-:Y:S01]  /*4230*/  SEL R3, R22, R35, !P0 ;  /* 0x0000002316037207 */ /* 0x000fe20004000000 */
[C---:B------:R-:W-:Y:S01]  /*4240*/  IMAD.HI.U32 R35, R8.reuse, R7, RZ ;  /* 0x0000000708237227 */ /* 0x040fe200078e00ff */
[----:B------:R-:W-:Y:S02]  /*4250*/  SEL R11, R19, R34, !P4 ;  /* 0x00000022130b7207 */ /* 0x000fe40006000000 */
[----:B------:R-:W-:Y:S01]  /*4260*/  SHF.R.U32.HI R36, RZ, R17, R36 ;  /* 0x00000011ff247219 */ /* 0x000fe20000011624 */
[----:B------:R-:W-:Y:S01]  /*4270*/  IMAD.HI.U32 R38, R3, R4, RZ ;  /* 0x0000000403267227 */ /* 0x000fe200078e00ff */
[----:B------:R-:W-:Y:S03]  /*4280*/  SHF.R.U32.HI R35, RZ, R18, R35 ;  /* 0x00000012ff237219 */ /* 0x000fe60000011623 */
[----:B------:R-:W-:Y:S01]  /*4290*/  IMAD.HI.U32 R34, R11, R4, RZ ;  /* 0x000000040b227227 */ /* 0x000fe200078e00ff */
[----:B------:R-:W-:Y:S02]  /*42a0*/  @P2 SHF.R.U32.HI R3, RZ, R5, R38 ;  /* 0x00000005ff032219 */ /* 0x000fe40000011626 */
[----:B------:R-:W-:Y:S02]  /*42b0*/  SEL R9, R8, R35, !P0 ;  /* 0x0000002308097207 */ /* 0x000fe40004000000 */
[----:B------:R-:W-:Y:S01]  /*42c0*/  @P2 SHF.R.U32.HI R11, RZ, R5, R34 ;  /* 0x00000005ff0b2219 */ /* 0x000fe20000011622 */
[C---:B------:R-:W-:Y:S01]  /*42d0*/  IMAD R10, R72.reuse, R3, RZ ;  /* 0x00000003480a7224 */ /* 0x040fe200078e02ff */
[----:B------:R-:W-:Y:S01]  /*42e0*/  SEL R3, R13, R36, !P4 ;  /* 0x000000240d037207 */ /* 0x000fe20006000000 */
[C---:B------:R-:W-:Y:S03]  /*42f0*/  IMAD.HI.U32 R14, R9.reuse, R4, RZ ;  /* 0x00000004090e7227 */ /* 0x040fe600078e00ff */
[----:B------:R-:W-:Y:S01]  /*4300*/  ISETP.GE.AND P0, PT, R9, R10, PT ;  /* 0x0000000a0900720c */ /* 0x000fe20003f06270 */
[C---:B------:R-:W-:Y:S01]  /*4310*/  IMAD R12, R72.reuse, R11, RZ ;  /* 0x0000000b480c7224 */ /* 0x040fe200078e02ff */
[-C--:B------:R-:W-:Y:S04]  /*4320*/  SHF.R.U32.HI R14, RZ, R5.reuse, R14 ;  /* 0x00000005ff0e7219 */ /* 0x080fe8000001160e */
[----:B------:R-:W-:Y:S02]  /*4330*/  ISETP.GE.OR P0, PT, R3, R12, P0 ;  /* 0x0000000c0300720c */ /* 0x000fe40000706670 */
[----:B------:R-:W-:Y:S05]  /*4340*/  SEL R15, R9, R14, !P2 ;  /* 0x0000000e090f7207 */ /* 0x000fea0005000000 */
[----:B------:R-:W-:Y:S04]  /*4350*/  IMAD.MOV R14, RZ, RZ, -R15 ;  /* 0x000000ffff0e7224 */ /* 0x000fe800078e0a0f */
[----:B------:R-:W-:Y:S02]  /*4360*/  IMAD R14, R72, R14, R9 ;  /* 0x0000000e480e7224 */ /* 0x000fe400078e0209 */
[C---:B------:R-:W-:Y:S05]  /*4370*/  @!P0 IMAD.HI.U32 R10, R3.reuse, R4, RZ ;  /* 0x00000004030a8227 */ /* 0x040fea00078e00ff */
[----:B------:R-:W-:Y:S04]  /*4380*/  @!P0 SHF.R.U32.HI R10, RZ, R5, R10 ;  /* 0x00000005ff0a8219 */ /* 0x000fe8000001160a */
[----:B------:R-:W-:Y:S01]  /*4390*/  @!P0 SEL R0, R3, R10, !P2 ;  /* 0x0000000a03008207 */ /* 0x000fe20005000000 */
[----:B------:R-:W-:Y:S03]  /*43a0*/  IMAD.MOV R10, RZ, RZ, -R3 ;  /* 0x000000ffff0a7224 */ /* 0x000fe600078e0a03 */
[----:B------:R-:W-:Y:S01]  /*43b0*/  @!P0 IADD3 R15, PT, PT, R15, -R0, RZ ;  /* 0x800000000f0f8210 */ /* 0x000fe20007ffe0ff */
[----:B------:R-:W-:Y:S01]  /*43c0*/  @!P0 IMAD R0, R11, R14, R0 ;  /* 0x0000000e0b008224 */ /* 0x000fe200078e0200 */
[----:B------:R-:W-:Y:S01]  /*43d0*/  IADD3 R11, PT, PT, -R9, RZ, RZ ;  /* 0x000000ff090b7210 */ /* 0x000fe20007ffe1ff */
[----:B------:R-:W-:Y:S02]  /*43e0*/  IMAD R13, R2, R10, R13 ;  /* 0x0000000a020d7224 */ /* 0x000fe400078e020d */
[----:B------:R-:W-:Y:S02]  /*43f0*/  @!P0 IMAD R9, R15, R72, R3 ;  /* 0x000000480f098224 */ /* 0x000fe400078e0203 */
[----:B------:R-:W-:Y:S02]  /*4400*/  @!P0 IMAD.MOV.U32 R3, RZ, RZ, R0 ;  /* 0x000000ffff038224 */ /* 0x000fe400078e0000 */
[----:B------:R-:W-:Y:S02]  /*4410*/  IMAD R8, R6, R11, R8 ;  /* 0x0000000b06087224 */ /* 0x000fe400078e0208 */
[----:B------:R-:W-:Y:S02]  /*4420*/  IMAD R13, R3, R2, R13 ;  /* 0x00000002030d7224 */ /* 0x000fe400078e020d */
[----:B------:R-:W-:Y:S02]  /*4430*/  IMAD R8, R9, R6, R8 ;  /* 0x0000000609087224 */ /* 0x000fe400078e0208 */
.L_x_78:
[----:B------:R-:W-:Y:S05]  /*4440*/  BRA.U UP1, `(.L_x_79) ;  /* 0x0000000101107547 */ /* 0x000fea000b800000 */
[----:B------:R-:W-:Y:S04]  /*4450*/  MOV R0, UR6 ;  /* 0x0000000600007c02 */ /* 0x000fe80008000f00 */
[----:B------:R-:W-:Y:S04]  /*4460*/  SHF.L.U32 R3, R0, 0x1f, RZ ;  /* 0x0000001f00037819 */ /* 0x000fe800000006ff */
[----:B------:R-:W2:Y:S02]  /*4470*/  SYNCS.PHASECHK.TRANS64.TRYWAIT P0, [UR7+0x128], R3 ;  /* 0x00012803ff0075a7 */ /* 0x000ea40008001107 */
[----:B--2---:R-:W-:Y:S05]  /*4480*/  @!P0 BRA `(.L_x_80) ;  /* 0x0000007800e08947 */ /* 0x004fea0003800000 */
.L_x_79:
[----:B------:R-:W-:Y:S02]  /*4490*/  R2UR UR35, R21 ;  /* 0x00000000152372ca */ /* 0x000fe400000e0000 */
[----:B------:R-:W-:Y:S02]  /*44a0*/  R2UR UR34, R20 ;  /* 0x00000000142272ca */ /* 0x000fe400000e0000 */
[----:B------:R-:W-:Y:S02]  /*44b0*/  ISETP.NE.U32.AND P2, PT, RZ, UR4, PT ;  /* 0x00000004ff007c0c */ /* 0x000fe4000bf45070 */
[----:B------:R-:W-:Y:S02]  /*44c0*/  SHF.L.U32 R12, R31, 0x1f, RZ ;  /* 0x0000001f1f0c7819 */ /* 0x000fe400000006ff */
[----:B------:R-:W-:Y:S05]  /*44d0*/  ISETP.NE.AND.EX P2, PT, RZ, UR5, PT, P2 ;  /* 0x00000005ff007c0c */ /* 0x000fea000bf45320 */
[----:B------:R-:W-:Y:S02]  /*44e0*/  USHF.L.U32 UR35, UR35, 0x7, URZ ;  /* 0x0000000723237899 */ /* 0x000fe400080006ff */
[----:B------:R-:W-:Y:S01]  /*44f0*/  USHF.L.U32 UR34, UR34, 0x8, URZ ;  /* 0x0000000822227899 */ /* 0x000fe200080006ff */
[----:B------:R-:W-:Y:S11]  /*4500*/  BRA.U !UP3, `(.L_x_81) ;  /* 0x000000010b347547 */ /* 0x000ff6000b800000 */
[----:B------:R-:W-:Y:S01]  /*4510*/  UPLOP3.LUT UP0, UPT, UPT, UPT, UP2, 0x80, 0x8 ;  /* 0x000000000008789c */ /* 0x000fe20003f0f020 */
[----:B--2---:R-:W-:Y:S02]  /*4520*/  HFMA2 R0, -RZ, RZ, 0, 5.9604644775390625e-08 ;  /* 0x00000001ff007431 */ /* 0x004fe400000001ff */
[----:B------:R-:W-:Y:S03]  /*4530*/  IMAD.MOV.U32 R171, RZ, RZ, 0x1 ;  /* 0x00000001ffab7424 */ /* 0x000fe600078e00ff */
[----:B------:R-:W-:Y:S05]  /*4540*/  PLOP3.LUT P0, PT, PT, PT, UP0, 0x80, 0x8 ;  /* 0x000000000008781c */ /* 0x000fea0003f0f008 */
[----:B------:R-:W2:Y:S01]  /*4550*/  @UP0 LDCU.64 UR10, c[0x0][0x888] ;  /* 0x00011100ff0a07ac */ /* 0x000ea20008000a00 */
[----:B------:R-:W-:Y:S07]  /*4560*/  @UP0 UIMAD UR8, UR36, UR4, URZ ;  /* 0x00000004240802a4 */ /* 0x000fee000f8e02ff */
[----:B------:R-:W-:Y:S01]  /*4570*/  @!P0 PRMT R171, R0, 0x7610, R171 ;  /* 0x0000761000ab8816 */ /* 0x000fe200000000ab */
[----:B--2---:R-:W-:Y:S03]  /*4580*/  @UP0 UIMAD.WIDE UR10, UR8, 0x4, UR10 ;  /* 0x00000004080a08a5 */ /* 0x004fe6000f8e020a */
[----:B------:R-:W2:Y:S03]  /*4590*/  @!UP0 LDCU UR8, c[0x0][0x880] ;  /* 0x00011000ff0887ac */ /* 0x000ea60008000800 */
[----:B------:R-:W-:Y:S01]  /*45a0*/  IMAD.U32 R10, RZ, RZ, UR10 ;  /* 0x0000000aff0a7e24 */ /* 0x000fe2000f8e00ff */
[----:B------:R-:W-:Y:S05]  /*45b0*/  MOV R11, UR11 ;  /* 0x0000000b000b7c02 */ /* 0x000fea0008000f00 */
[----:B-----5:R3:W5:Y:S02]  /*45c0*/  @P0 LDG.E R81, desc[UR46][R10.64] ;  /* 0x0000002e0a510981 */ /* 0x020764000c1e1900 */
[----:B--23--:R-:W-:Y:S07]  /*45d0*/  @!P0 IMAD.U32 R81, RZ, RZ, UR8 ;  /* 0x00000008ff518e24 */ /* 0x00cfee000f8e00ff */
.L_x_81:
[----:B-----5:R-:W-:Y:S01]  /*45e0*/  @!P2 FSETP.EQ.AND P0, PT, R81, RZ, PT ;  /* 0x000000ff5100a20b */ /* 0x020fe20003f02000 */
[----:B------:R-:W-:Y:S01]  /*45f0*/  @!UPT UIADD3 URZ, UPT, UPT, URZ, URZ, URZ ;  /* 0x000000fffffff290 */ /* 0x000fe2000fffe0ff */
[----:B------:R-:W-:Y:S11]  /*4600*/  @!P2 BRA `(.L_x_82) ;  /* 0x000000000014a947 */ /* 0x000ff60003800000 */
[----:B------:R-:W-:Y:S02]  /*4610*/  LOP3.LUT P2, RZ, R171, 0xff, RZ, 0xc0, !PT ;  /* 0x000000ffabff7812 */ /* 0x000fe4000784c0ff */
[----:B------:R-:W-:Y:S04]  /*4620*/  PLOP3.LUT P0, PT, PT, PT, UP0, 0x80, 0x8 ;  /* 0x000000000008781c */ /* 0x000fe80003f0f008 */
[----:B------:R-:W-:Y:S07]  /*4630*/  PLOP3.LUT P0, PT, P0, PT, PT, 0x8, 0x80 ;  /* 0x000000000080781c */ /* 0x000fee000070e170 */
[----:B------:R-:W-:Y:S11]  /*4640*/  @P2 FSETP.EQ.AND P0, PT, R81, RZ, PT ;  /* 0x000000ff5100220b */ /* 0x000ff60003f02000 */
[----:B------:R-:W-:Y:S02]  /*4650*/  @!UPT UIADD3 URZ, UPT, UPT, URZ, URZ, URZ ;  /* 0x000000fffffff290 */ /* 0x000fe4000fffe0ff */
.L_x_82:
[----:B------:R-:W3:Y:S01]  /*4660*/  SYNCS.PHASECHK.TRANS64.TRYWAIT P2, [UR7+0x100], R12 ;  /* 0x0001000cff0075a7 */ /* 0x000ee20008041107 */
[----:B------:R-:W-:Y:S04]  /*4670*/  ELECT P4, URZ, PT ;  /* 0x0000000000ff782f */ /* 0x000fe80003880000 */
[----:B------:R-:W-:Y:S11]  /*4680*/  PLOP3.LUT P4, PT, P0, P4, PT, 0xf2, 0x2f ;  /* 0x00000000002f781c */ /* 0x000ff60000789e72 */
[----:B------:R-:W-:Y:S02]  /*4690*/  @!UPT UIADD3 URZ, UPT, UPT, URZ, URZ, URZ ;  /* 0x000000fffffff290 */ /* 0x000fe4000fffe0ff */
[----:B-1----:R-:W-:Y:S05]  /*46a0*/  @!P4 IADD3 R9, P0, PT, R32, 0x580, RZ ;  /* 0x000005802009c810 */ /* 0x002fea0007f1e0ff */
[----:B--2---:R-:W-:Y:S01]  /*46b0*/  @!P4 IMAD.X R0, RZ, RZ, R33, P0 ;  /* 0x000000ffff00c224 */ /* 0x004fe200000e0621 */
[----:B---3--:R-:W-:Y:S07]  /*46c0*/  @!P2 BRA `(.L_x_83) ;  /* 0x000000780068a947 */ /* 0x008fee0003800000 */
.L_x_183:
[----:B------:R-:W-:Y:S01]  /*46d0*/  @!P4 R2UR UR8, R0 ;  /* 0x000000000008c2ca */ /* 0x000fe200000e0000 */
[----:B------:R-:W-:Y:S01]  /*46e0*/  VOTEU.ALL UP1, P4 ;  /* 0x0000000000ff7886 */ /* 0x000fe20002020000 */
[----:B------:R-:W-:Y:S01]  /*46f0*/  @!P4 R2UR UR9, R9 ;  /* 0x000000000909c2ca */ /* 0x000fe200000e0000 */
[----:B------:R-:W-:Y:S01]  /*4700*/  @!P4 IMAD.MOV.U32 R0, RZ, RZ, 0x2000 ;  /* 0x00002000ff00c424 */ /* 0x000fe200078e00ff */
[----:B------:R-:W-:Y:S01]  /*4710*/  UMOV UR10, 0x0 ;  /* 0x00000000000a7882 */ /* 0x000fe20000000000 */
[----:B------:R-:W-:Y:S01]  /*4720*/  UMOV UR11, 0x10000000 ;  /* 0x10000000000b7882 */ /* 0x000fe20000000000 */
[----:B------:R-:W-:Y:S01]  /*4730*/  @!UP1 UIADD3 UR32, UPT, UPT, UR7, 0x200, URZ ;  /* 0x0000020007209890 */ /* 0x000fe2000fffe0ff */
[----:B------:R-:W-:Y:S01]  /*4740*/  @!P4 IADD3 R9, P0, PT, R32, 0x580, RZ ;  /* 0x000005802009c810 */ /* 0x000fe20007f1e0ff */
[----:B------:R-:W-:Y:S05]  /*4750*/  VOTEU.ALL UP1, P4 ;  /* 0x0000000000ff7886 */ /* 0x000fea0002020000 */
[----:B------:R-:W-:Y:S01]  /*4760*/  IMAD.U32 R11, RZ, RZ, UR8 ;  /* 0x00000008ff0b7e24 */ /* 0x000fe2000f8e00ff */
[----:B------:R-:W-:Y:S01]  /*4770*/  UPRMT UR8, UR37, 0x654, UR33 ;  /* 0x0000065425087896 */ /* 0x000fe20008000021 */
[----:B------:R-:W-:Y:S03]  /*4780*/  IMAD.U32 R10, RZ, RZ, UR9 ;  /* 0x00000009ff0a7e24 */ /* 0x000fe6000f8e00ff */
[----:B------:R-:W-:Y:S02]  /*4790*/  @!P4 R2UR UR15, R11 ;  /* 0x000000000b0fc2ca */ /* 0x000fe400000e0000 */
[----:B------:R-:W-:Y:S11]  /*47a0*/  @!P4 R2UR UR14, R10 ;  /* 0x000000000a0ec2ca */ /* 0x000ff600000e0000 */
[----:B------:R-:W-:Y:S02]  /*47b0*/  @!UPT UIADD3 URZ, UPT, UPT, URZ, URZ, URZ ;  /* 0x000000fffffff290 */ /* 0x000fe4000fffe0ff */
[----:B------:R2:W-:Y:S01]  /*47c0*/  @!UP1 UTMALDG.3D [UR32], [UR14], desc[UR10] ;  /* 0x00000a200e0095b4 */ /* 0x0005e20008011000 */
[----:B------:R3:W-:Y:S01]  /*47d0*/  @!P4 SYNCS.ARRIVE.TRANS64.RED.A0TR RZ, [UR7+0xe0], R0 ;  /* 0x0000e000ffffc9a7 */ /* 0x0007e20008300407 */
[----:B------:R-:W-:Y:S01]  /*47e0*/  SYNCS.ARRIVE.TRANS64.RED.A1T0 RZ, [UR8], RZ ;  /* 0x000000ffffff79a7 */ /* 0x000fe20008100408 */
[----:B---3--:R-:W-:Y:S01]  /*47f0*/  @!P4 IMAD.X R0, RZ, RZ, R33, P0 ;  /* 0x000000ffff00c224 */ /* 0x008fe200000e0621 */
[----:B------:R-:W3:Y:S02]  /*4800*/  SYNCS.PHASECHK.TRANS64.TRYWAIT P2, [UR7+0x108], R12 ;  /* 0x0001080cff0075a7 */ /* 0x000ee40008041107 */
[----:B--23--:R-:W-:Y:S05]  /*4810*/  @!P2 BRA `(.L_x_84) ;  /* 0x00000078002ca947 */ /* 0x00cfea0003800000 */
.L_x_185:
        /* <DEDUP_REMOVED lines=8> */
[----:B------:R-:W-:Y:S01]  /*48a0*/  @!UP1 UIADD3 UR24, UPT, UPT, UR7, 0x2200, URZ ;  /* 0x0000220007189890 */ /* 0x000fe2000fffe0ff */
[----:B------:R-:W-:Y:S01]  /*48b0*/  VOTEU.ALL UP1, P4 ;  /* 0x0000000000ff7886 */ /* 0x000fe20002020000 */
[----:B------:R-:W-:Y:S01]  /*48c0*/  UMOV UR27, UR35 ;  /* 0x00000023001b7c82 */ /* 0x000fe20008000000 */
[----:B------:R-:W-:Y:S02]  /*48d0*/  UMOV UR28, UR36 ;  /* 0x00000024001c7c82 */ /* 0x000fe40008000000 */
[----:B------:R-:W-:Y:S01]  /*48e0*/  IMAD.U32 R11, RZ, RZ, UR8 ;  /* 0x00000008ff0b7e24 */ /* 0x000fe2000f8e00ff */
[----:B------:R-:W-:Y:S01]  /*48f0*/  UPRMT UR8, UR37, 0x654, UR25 ;  /* 0x0000065425087896 */ /* 0x000fe20008000019 */
[----:B------:R-:W-:Y:S02]  /*4900*/  IMAD.U32 R10, RZ, RZ, UR9 ;  /* 0x00000009ff0a7e24 */ /* 0x000fe4000f8e00ff */
[----:B------:R-:W-:Y:S01]  /*4910*/  @!P4 IMAD.X R20, RZ, RZ, R33, P0 ;  /* 0x000000ffff14c224 */ /* 0x000fe200000e0621 */
[----:B------:R-:W-:Y:S02]  /*4920*/  @!P4 R2UR UR15, R11 ;  /* 0x000000000b0fc2ca */ /* 0x000fe400000e0000 */
[----:B------:R-:W-:Y:S11]  /*4930*/  @!P4 R2UR UR14, R10 ;  /* 0x000000000a0ec2ca */ /* 0x000ff600000e0000 */
[----:B------:R-:W-:Y:S02]  /*4940*/  @!UPT UIADD3 URZ, UPT, UPT, URZ, URZ, URZ ;  /* 0x000000fffffff290 */ /* 0x000fe4000fffe0ff */
[----:B------:R2:W-:Y:S01]  /*4950*/  @!UP1 UTMALDG.3D [UR24], [UR14], desc[UR10] ;  /* 0x00000a180e0095b4 */ /* 0x0005e20008011000 */
[----:B------:R2:W-:Y:S01]  /*4960*/  @!P4 SYNCS.ARRIVE.TRANS64.RED.A0TR RZ, [UR7+0xe8], R0 ;  /* 0x0000e800ffffc9a7 */ /* 0x0005e20008300407 */
[----:B------:R-:W-:Y:S01]  /*4970*/  SYNCS.ARRIVE.TRANS64.RED.A1T0 RZ, [UR8], RZ ;  /* 0x000000ffffff79a7 */ /* 0x000fe20008100408 */
[----:B------:R-:W3:Y:S02]  /*4980*/  SYNCS.PHASECHK.TRANS64.TRYWAIT P2, [UR7+0x110], R12 ;  /* 0x0001100cff0075a7 */ /* 0x000ee40008041107 */
[----:B--23--:R-:W-:Y:S05]  /*4990*/  @!P2 BRA `(.L_x_85) ;  /* 0x0000007400e4a947 */ /* 0x00cfea0003800000 */
.L_x_187:
[----:B------:R-:W2:Y:S01]  /*49a0*/  LDC.64 R14, c[0x0][0xb10] ;  /* 0x0002c400ff0e7b82 */ /* 0x000ea20000000a00 */
[----:B------:R-:W-:Y:S01]  /*49b0*/  @!P4 R2UR UR8, R20 ;  /* 0x000000001408c2ca */ /* 0x000fe200000e0000 */
[----:B------:R-:W-:Y:S01]  /*49c0*/  VOTEU.ALL UP1, P4 ;  /* 0x0000000000ff7886 */ /* 0x000fe20002020000 */
[----:B------:R-:W-:Y:S01]  /*49d0*/  @!P4 R2UR UR9, R21 ;  /* 0x000000001509c2ca */ /* 0x000fe200000e0000 */
[----:B------:R-:W-:Y:S01]  /*49e0*/  UMOV UR10, 0x0 ;  /* 0x00000000000a7882 */ /* 0x000fe20000000000 */
[----:B------:R-:W-:Y:S03]  /*49f0*/  UMOV UR11, 0x10000000 ;  /* 0x10000000000b7882 */ /* 0x000fe60000000000 */
[----:B------:R-:W3:Y:S01]  /*4a00*/  LDC.64 R10, c[0x0][0xb18] ;  /* 0x0002c600ff0a7b82 */ /* 0x000ee20000000a00 */
[----:B------:R-:W-:Y:S01]  /*4a10*/  @!UP1 UIADD3 UR18, UPT, UPT, UR34, 0x80, URZ ;  /* 0x0000008022129890 */ /* 0x000fe2000fffe0ff */
[----:B------:R-:W-:Y:S01]  /*4a20*/  @P3 SHF.R.U32.HI R28, RZ, 0x10, R25 ;  /* 0x00000010ff1c3819 */ /* 0x000fe20000011619 */
[----:B------:R-:W-:Y:S01]  /*4a30*/  @!UP1 UIADD3 UR16, UPT, UPT, UR7, 0x4200, URZ ;  /* 0x0000420007109890 */ /* 0x000fe2000fffe0ff */
[----:B------:R-:W-:Y:S01]  /*4a40*/  VIADD R30, R30, 0x1 ;  /* 0x000000011e1e7836 */ /* 0x000fe20000000000 */
[----:B------:R-:W-:Y:S03]  /*4a50*/  VOTEU.ALL UP1, P4 ;  /* 0x0000000000ff7886 */ /* 0x000fe60002020000 */
[----:B------:R-:W5:Y:S01]  /*4a60*/  @!P1 LDC R0, c[0x0][0xb20] ;  /* 0x0002c800ff009b82 */ /* 0x000f620000000800 */
[----:B------:R-:W-:Y:S01]  /*4a70*/  UMOV UR19, UR35 ;  /* 0x0000002300137c82 */ /* 0x000fe20008000000 */
[----:B------:R-:W-:Y:S01]  /*4a80*/  IMAD.U32 R21, RZ, RZ, UR8 ;  /* 0x00000008ff157e24 */ /* 0x000fe2000f8e00ff */
[----:B------:R-:W-:Y:S05]  /*4a90*/  UMOV UR20, UR36 ;  /* 0x0000002400147c82 */ /* 0x000fea0008000000 */
[----:B-1----:R-:W1:Y:S01]  /*4aa0*/  @!P1 LDC R3, c[0x0][0xb0c] ;  /* 0x0002c300ff039b82 */ /* 0x002e620000000800 */
[----:B------:R-:W-:Y:S01]  /*4ab0*/  IMAD.U32 R20, RZ, RZ, UR9 ;  /* 0x00000009ff147e24 */ /* 0x000fe2000f8e00ff */
[----:B------:R-:W-:Y:S01]  /*4ac0*/  UPRMT UR8, UR37, 0x654, UR17 ;  /* 0x0000065425087896 */ /* 0x000fe20008000011 */
[----:B------:R-:W-:Y:S03]  /*4ad0*/  @!P4 R2UR UR15, R21 ;  /* 0x00000000150fc2ca */ /* 0x000fe600000e0000 */
[----:B------:R-:W-:Y:S01]  /*4ae0*/  @!P4 R2UR UR14, R20 ;  /* 0x00000000140ec2ca */ /* 0x000fe200000e0000 */
[----:B------:R-:W-:Y:S11]  /*4af0*/  @!P4 IMAD.MOV.U32 R20, RZ, RZ, 0x2000 ;  /* 0x00002000ff14c424 */ /* 0x000ff600078e00ff */
[----:B------:R-:W-:Y:S01]  /*4b00*/  @!UPT UIADD3 URZ, UPT, UPT, URZ, URZ, URZ ;  /* 0x000000fffffff290 */ /* 0x000fe2000fffe0ff */
[----:B------:R1:W-:Y:S01]  /*4b10*/  @!UP1 UTMALDG.3D [UR16], [UR14], desc[UR10] ;  /* 0x00000a100e0095b4 */ /* 0x0003e20008011000 */
[----:B------:R1:W-:Y:S02]  /*4b20*/  @!P4 SYNCS.ARRIVE.TRANS64.RED.A0TR RZ, [UR7+0xf0], R20 ;  /* 0x0000f014ffffc9a7 */ /* 0x0003e40008300407 */
[----:B-1----:R-:W-:Y:S01]  /*4b30*/  @!P1 ISETP.NE.AND P2, PT, R3, 0x1, PT ;  /* 0x000000010300980c */ /* 0x002fe20003f45270 */
[C---:B--2---:R-:W-:Y:S01]  /*4b40*/  @!P1 IMAD.HI.U32 R14, R13.reuse, R14, RZ ;  /* 0x0000000e0d0e9227 */ /* 0x044fe200078e00ff */
[----:B---3--:R-:W-:Y:S03]  /*4b50*/  @!P1 ISETP.NE.AND P0, PT, R10, 0x1, PT ;  /* 0x000000010a00980c */ /* 0x008fe60003f05270 */
[C---:B------:R-:W-:Y:S01]  /*4b60*/  @!P1 IMAD.HI.U32 R11, R8.reuse, R11, RZ ;  /* 0x0000000b080b9227 */ /* 0x040fe200078e00ff */
[----:B------:R-:W-:Y:S04]  /*4b70*/  @!P1 SHF.R.U32.HI R14, RZ, R15, R14 ;  /* 0x0000000fff0e9219 */ /* 0x000fe8000001160e */
[----:B-----5:R-:W-:Y:S01]  /*4b80*/  @!P1 SHF.R.U32.HI R9, RZ, R0, R11 ;  /* 0x00000000ff099219 */ /* 0x020fe2000001160b */
[----:B------:R-:W-:Y:S01]  /*4b90*/  SYNCS.ARRIVE.TRANS64.RED.A1T0 RZ, [UR8], RZ ;  /* 0x000000ffffff79a7 */ /* 0x000fe20008100408 */
[----:B------:R-:W-:Y:S02]  /*4ba0*/  @!P1 SEL R14, R13, R14, !P2 ;  /* 0x0000000e0d0e9207 */ /* 0x000fe40005000000 */
[----:B------:R-:W-:Y:S01]  /*4bb0*/  @!P1 SEL R9, R8, R9, !P0 ;  /* 0x0000000908099207 */ /* 0x000fe20004000000 */
[----:B------:R-:W1:Y:S04]  /*4bc0*/  SYNCS.PHASECHK.TRANS64.TRYWAIT P5, [UR7+0x118], R12 ;  /* 0x0001180cff0075a7 */ /* 0x000e6800080a1107 */
[----:B------:R-:W-:Y:S02]  /*4bd0*/  @!P1 IMAD.IADD R0, R9, 0x1, -R14 ;  /* 0x0000000109009824 */ /* 0x000fe400078e0a0e */
[----:B------:R-:W-:Y:S02]  /*4be0*/  @!P1 IMAD.IADD R9, R14, 0x1, -R9 ;  /* 0x000000010e099824 */ /* 0x000fe400078e0a09 */
[----:B------:R-:W-:Y:S02]  /*4bf0*/  @!P1 IMAD R13, R0, R3, R13 ;  /* 0x00000003000d9224 */ /* 0x000fe400078e020d */
[----:B------:R-:W-:Y:S01]  /*4c00*/  @!P1 IMAD R8, R9, R10, R8 ;  /* 0x0000000a09089224 */ /* 0x000fe200078e0208 */
[----:B-1----:R-:W-:Y:S06]  /*4c10*/  @!P5 BRA `(.L_x_86) ;  /* 0x00000074005cd947 */ /* 0x002fec0003800000 */
.L_x_189:
[----:B-1----:R-:W-:Y:S01]  /*4c20*/  @!P4 IADD3 R3, P0, PT, R32, 0x580, RZ ;  /* 0x000005802003c810 */ /* 0x002fe20007f1e0ff */
[----:B------:R-:W-:Y:S01]  /*4c30*/  VOTEU.ALL UP1, P4 ;  /* 0x0000000000ff7886 */ /* 0x000fe20002020000 */
[----:B------:R-:W-:Y:S01]  /*4c40*/  UMOV UR18, 0x0 ;  /* 0x0000000000127882 */ /* 0x000fe20000000000 */
[----:B------:R-:W-:Y:S01]  /*4c50*/  UMOV UR19, 0x10000000 ;  /* 0x1000000000137882 */ /* 0x000fe20000000000 */
[----:B------:R-:W-:Y:S01]  /*4c60*/  @!P4 R2UR UR9, R3 ;  /* 0x000000000309c2ca */ /* 0x000fe200000e0000 */
[----:B------:R-:W-:Y:S01]  /*4c70*/  @!P4 IMAD.X R0, RZ, RZ, R33, P0 ;  /* 0x000000ffff00c224 */ /* 0x000fe200000e0621 */
[----:B------:R-:W-:Y:S01]  /*4c80*/  @!UP1 UIADD3 UR10, UPT, UPT, UR34, 0xc0, URZ ;  /* 0x000000c0220a9890 */ /* 0x000fe2000fffe0ff */
[----:B------:R-:W-:Y:S01]  /*4c90*/  ISETP.NE.AND P0, PT, R30, 0x2, PT ;  /* 0x000000021e00780c */ /* 0x000fe20003f05270 */
[----:B------:R-:W-:Y:S01]  /*4ca0*/  UMOV UR11, UR35 ;  /* 0x00000023000b7c82 */ /* 0x000fe20008000000 */
[----:B------:R-:W-:Y:S01]  /*4cb0*/  UMOV UR12, UR36 ;  /* 0x00000024000c7c82 */ /* 0x000fe20008000000 */
[----:B------:R-:W-:Y:S01]  /*4cc0*/  @!P4 R2UR UR8, R0 ;  /* 0x000000000008c2ca */ /* 0x000fe200000e0000 */
[----:B------:R-:W-:Y:S01]  /*4cd0*/  IMAD.IADD R20, R8, 0x1, R147 ;  /* 0x0000000108147824 */ /* 0x000fe200078e0293 */
[----:B------:R-:W-:Y:S01]  /*4ce0*/  @P3 R2UR UR36, R28 ;  /* 0x000000001c2432ca */ /* 0x000fe200000e0000 */
[----:B------:R-:W-:Y:S01]  /*4cf0*/  IMAD.IADD R21, R13, 0x1, R170 ;  /* 0x000000010d157824 */ /* 0x000fe200078e02aa */
[----:B------:R-:W-:Y:S02]  /*4d00*/  SEL R0, RZ, 0x1, P0 ;  /* 0x00000001ff007807 */ /* 0x000fe40000000000 */
[----:B------:R-:W-:Y:S01]  /*4d10*/  LOP3.LUT R31, R31, 0x1, RZ, 0x3c, !PT ;  /* 0x000000011f1f7812 */ /* 0x000fe200078e3cff */
[----:B------:R-:W-:Y:S01]  /*4d20*/  IMAD.U32 R10, RZ, RZ, UR9 ;  /* 0x00000009ff0a7e24 */ /* 0x000fe2000f8e00ff */
[----:B------:R-:W-:Y:S01]  /*4d30*/  @!UP1 UIADD3 UR9, UPT, UPT, UR7, 0xf8, URZ ;  /* 0x000000f807099890 */ /* 0x000fe2000fffe0ff */
[----:B------:R-:W-:Y:S02]  /*4d40*/  LOP3.LUT R29, R29, R0, RZ, 0x3c, !PT ;  /* 0x000000001d1d7212 */ /* 0x000fe400078e3cff */
[----:B------:R-:W-:Y:S02]  /*4d50*/  SEL R30, R30, RZ, P0 ;  /* 0x000000ff1e1e7207 */ /* 0x000fe40000000000 */
[----:B------:R-:W-:Y:S01]  /*4d60*/  IMAD.U32 R11, RZ, RZ, UR8 ;  /* 0x00000008ff0b7e24 */ /* 0x000fe2000f8e00ff */
[----:B------:R-:W-:Y:S01]  /*4d70*/  @!P4 R2UR UR14, R10 ;  /* 0x000000000a0ec2ca */ /* 0x000fe200000e0000 */
[----:B------:R-:W-:Y:S01]  /*4d80*/  @!UP1 UIADD3 UR8, UPT, UPT, UR7, 0x6200, URZ ;  /* 0x0000620007089890 */ /* 0x000fe2000fffe0ff */
[----:B------:R-:W-:Y:S02]  /*4d90*/  VOTEU.ALL UP1, P4 ;  /* 0x0000000000ff7886 */ /* 0x000fe40002020000 */
[----:B------:R-:W-:Y:S11]  /*4da0*/  @!P4 R2UR UR15, R11 ;  /* 0x000000000b0fc2ca */ /* 0x000ff600000e0000 */
[----:B------:R-:W-:Y:S02]  /*4db0*/  @!UPT UIADD3 URZ, UPT, UPT, URZ, URZ, URZ ;  /* 0x000000fffffff290 */ /* 0x000fe4000fffe0ff */
[----:B------:R2:W-:Y:S01]  /*4dc0*/  @!UP1 UTMALDG.3D [UR8], [UR14], desc[UR18] ;  /* 0x000012080e0095b4 */ /* 0x0005e20008011000 */
[----:B------:R2:W-:Y:S01]  /*4dd0*/  @!P4 SYNCS.ARRIVE.TRANS64.RED.A0TR RZ, [UR7+0xf8], R23 ;  /* 0x0000f817ffffc9a7 */ /* 0x0005e20008300407 */
[----:B------:R-:W-:Y:S01]  /*4de0*/  UPLOP3.LUT UP1, UPT, UPT, UPT, UPT, 0x80, 0x8 ;  /* 0x000000000008789c */ /* 0x000fe20003f2f070 */
[----:B------:R-:W-:Y:S01]  /*4df0*/  SYNCS.ARRIVE.TRANS64.RED.A1T0 RZ, [UR13], RZ ;  /* 0x000000ffffff79a7 */ /* 0x000fe2000810040d */
[----:B------:R-:W-:Y:S09]  /*4e00*/  @P3 BRA `(.L_x_87) ;  /* 0xfffffff000943947 */ /* 0x000ff2000383ffff */
[----:B------:R-:W-:-:S04]  /*4e10*/  SHF.L.U32 R3, R31, 0x1f, RZ ;  /* 0x0000001f1f037819 */ /* 0x000fc800000006ff */
[----:B------:R-:W1:Y:S02]  /*4e20*/  SYNCS.PHASECHK.TRANS64.TRYWAIT P0, [UR7+0x100], R3 ;  /* 0x00010003ff0075a7 */ /* 0x000e640008001107 */
[----:B-1----:R-:W-:Y:S05]  /*4e30*/  @!P0 BRA `(.L_x_88) ;  /* 0x0000007000ec8947 */ /* 0x002fea0003800000 */
.L_x_191:
[----:B------:R-:W3:Y:S02]  /*4e40*/  SYNCS.PHASECHK.TRANS64.TRYWAIT P0, [UR7+0x108], R3 ;  /* 0x00010803ff0075a7 */ /* 0x000ee40008001107 */
[----:B---3--:R-:W-:Y:S05]  /*4e50*/  @!P0 BRA `(.L_x_89) ;  /* 0x0000007000fc8947 */ /* 0x008fea0003800000 */
.L_x_193:
[----:B------:R-:W3:Y:S02]  /*4e60*/  SYNCS.PHASECHK.TRANS64.TRYWAIT P0, [UR7+0x110], R3 ;  /* 0x00011003ff0075a7 */ /* 0x000ee40008001107 */
[----:B---3--:R-:W-:Y:S05]  /*4e70*/  @!P0 BRA `(.L_x_90) ;  /* 0x00000074000c8947 */ /* 0x008fea0003800000 */
.L_x_195:
[----:B-1----:R-:W-:-:S07]  /*4e80*/  MOV R0, UR7 ;  /* 0x0000000700007c02 */ /* 0x002fce0008000f00 */
.L_x_91:
[----:B-1----:R-:W-:-:S04]  /*4e90*/  SHF.L.U32 R3, R31, 0x1f, RZ ;  /* 0x0000001f1f037819 */ /* 0x002fc800000006ff */
[----:B------:R1:W3:Y:S03]  /*4ea0*/  SYNCS.PHASECHK.TRANS64.TRYWAIT P0, [R0+URZ+0x118], R3 ;  /* 0x00011803000075a7 */ /* 0x0002e600080011ff */
[----:B---3--:R-:W-:Y:S05]  /*4eb0*/  @!P0 NANOSLEEP.SYNCS 0x989680 ;  /* 0x009896800000895d */ /* 0x008fea0003900000 */
[----:B------:R-:W3:Y:S02]  /*4ec0*/  @!P0 SYNCS.PHASECHK.TRANS64 P0, [R0+URZ+0x118], R3 ;  /* 0x00011803000085a7 */ /* 0x000ee400080010ff */
[----:B--23--:R-:W-:Y:S05]  /*4ed0*/  @P0 EXIT ;  /* 0x000000000000094d */ /* 0x00cfea0003800000 */
[----:B------:R-:W-:Y:S05]  /*4ee0*/  BRA `(.L_x_91) ;  /* 0xfffffffc00e87947 */ /* 0x000fea000383ffff */
.L_x_76:
[----:B------:R-:W-:-:S06]  /*4ef0*/  UISETP.GE.AND UP1, UPT, UR8, 0x4, UPT ;  /* 0x000000040800788c */ /* 0x000fcc000bf26270 */
[----:B------:R-:W-:-:S13]  /*4f00*/  PLOP3.LUT P0, PT, PT, PT, UP1, 0x80, 0x8 ;  /* 0x000000000008781c */ /* 0x000fda0003f0f018 */
[----:B------:R-:W-:Y:S05]  /*4f10*/  @!P0 EXIT ;  /* 0x000000000000894d */ /* 0x000fea0003800000 */
[----:B------:R-:W-:Y:S01]  /*4f20*/  BAR.SYNC.DEFER_BLOCKING 0x6, 0xa0 ;  /* 0x0182800000007b1d */ /* 0x000fe20000010000 */
[C---:B------:R-:W-:Y:S01]  /*4f30*/  IMAD.SHL.U32 R3, R185.reuse, 0x40, RZ ;  /* 0x00000040b9037824 */ /* 0x040fe200078e00ff */
[C---:B------:R-:W-:Y:S01]  /*4f40*/  LOP3.LUT R189, R185.reuse, 0x60, RZ, 0xc0, !PT ;  /* 0x00000060b9bd7812 */ /* 0x040fe200078ec0ff */
[C---:B------:R-:W-:Y:S01]  /*4f50*/  IMAD.SHL.U32 R172, R185.reuse, 0x8, RZ ;  /* 0x00000008b9ac7824 */ /* 0x040fe200078e00ff */
[C---:B------:R-:W-:Y:S01]  /*4f60*/  LOP3.LUT R187, R185.reuse, 0x2, RZ, 0xc0, !PT ;  /* 0x00000002b9bb7812 */ /* 0x040fe200078ec0ff */
[----:B------:R-:W-:Y:S01]  /*4f70*/  IMAD.U32 R79, R185, 0x10000, RZ ;  /* 0x00010000b94f7824 */ /* 0x000fe200078e00ff */
[----:B------:R-:W-:Y:S02]  /*4f80*/  UMOV UR49, 0x400 ;  /* 0x0000040000317882 */ /* 0x000fe40000000000 */
[----:B------:R-:W1:Y:S01]  /*4f90*/  LDC R177, c[0x0][0x370] ;  /* 0x0000dc00ffb17b82 */ /* 0x000e620000000800 */
[----:B------:R-:W-:Y:S01]  /*4fa0*/  ULEA UR49, UR37, UR49, 0x18 ;  /* 0x0000003125317291 */ /* 0x000fe2000f8ec0ff */
[----:B------:R-:W-:Y:S01]  /*4fb0*/  LOP3.LUT R5, R3, 0x180, RZ, 0xc0, !PT ;  /* 0x0000018003057812 */ /* 0x000fe200078ec0ff */
[----:B------:R-:W-:Y:S01]  /*4fc0*/  HFMA2 R191, -RZ, RZ, 0, 0 ;  /* 0x00000000ffbf7431 */ /* 0x000fe200000001ff */
[----:B------:R-:W-:Y:S01]  /*4fd0*/  LOP3.LUT R79, R79, 0x600000, RZ, 0xc0, !PT ;  /* 0x006000004f4f7812 */ /* 0x000fe200078ec0ff */
[----:B------:R-:W-:Y:S01]  /*4fe0*/  UIADD3 UR4, UPT, UPT, UR49, 0x8200, URZ ;  /* 0x0000820031047890 */ /* 0x000fe2000fffe0ff */
[----:B------:R-:W-:Y:S01]  /*4ff0*/  LOP3.LUT R172, R5, 0x30, R172, 0xf8, !PT ;  /* 0x0000003005ac7812 */ /* 0x000fe200078ef8ac */
[----:B------:R-:W-:Y:S01]  /*5000*/  IMAD.MOV.U32 R76, RZ, RZ, RZ ;  /* 0x000000ffff4c7224 */ /* 0x000fe200078e00ff */
[----:B------:R-:W2:Y:S01]  /*5010*/  LDC R74, c[0x0][0xb0c] ;  /* 0x0002c300ff4a7b82 */ /* 0x000ea20000000800 */
[----:B------:R-:W-:-:S02]  /*5020*/  LOP3.LUT R185, R185, 0x4, RZ, 0xc0, !PT ;  /* 0x00000004b9b97812 */ /* 0x000fc400078ec0ff */
[----:B------:R-:W-:Y:S02]  /*5030*/  CS2R R182, SRZ ;  /* 0x0000000000b67805 */ /* 0x000fe4000001ff00 */
[----:B------:R-:W-:Y:S02]  /*5040*/  LOP3.LUT R172, R172, 0x1e40, R3, 0xf8, !PT ;  /* 0x00001e40acac7812 */ /* 0x000fe400078ef803 */
[----:B------:R-:W-:Y:S02]  /*5050*/  CS2R R180, SRZ ;  /* 0x0000000000b47805 */ /* 0x000fe4000001ff00 */
[----:B------:R-:W-:Y:S01]  /*5060*/  IADD3 R184, PT, PT, -R185, 0x2, RZ ;  /* 0x00000002b9b87810 */ /* 0x000fe20007ffe1ff */
[----:B------:R-:W-:Y:S01]  /*5070*/  IMAD.MOV R176, RZ, RZ, -R187 ;  /* 0x000000ffffb07224 */ /* 0x000fe200078e0abb */
[----:B------:R-:W-:Y:S01]  /*5080*/  MOV R188, UR4 ;  /* 0x0000000400bc7c02 */ /* 0x000fe20008000f00 */
[----:B------:R-:W4:Y:S01]  /*5090*/  LDC R174, c[0x0][0xb20] ;  /* 0x0002c800ffae7b82 */ /* 0x000f220000000800 */
[----:B------:R-:W3:Y:S01]  /*50a0*/  LDS R0, [UR49+0x1c0] ;  /* 0x0001c031ff007984 */ /* 0x000ee20008000800 */
[----:B------:R-:W-:Y:S01]  /*50b0*/  VIADD R186, R172, UR49 ;  /* 0x00000031acba7c36 */ /* 0x000fe20008000000 */
[----:B------:R-:W1:Y:S01]  /*50c0*/  LDCU.64 UR52, c[0x0][0x348] ;  /* 0x00006900ff3477ac */ /* 0x000e620008000a00 */
[----:B------:R-:W-:-:S02]  /*50d0*/  IMAD.MOV R175, RZ, RZ, -R185 ;  /* 0x000000ffffaf7224 */ /* 0x000fc400078e0ab9 */
[----:B------:R-:W-:Y:S01]  /*50e0*/  VIADD R186, R186, 0x200 ;  /* 0x00000200baba7836 */ /* 0x000fe20000000000 */
[----:B------:R-:W1:Y:S01]  /*50f0*/  LDCU.64 UR38, c[0x0][0x888] ;  /* 0x00011100ff2677ac */ /* 0x000e620008000a00 */
[----:B------:R-:W1:Y:S01]  /*5100*/  LDC R73, c[0x0][0xb30] ;  /* 0x0002cc00ff497b82 */ /* 0x000e620000000800 */
[----:B------:R-:W1:Y:S01]  /*5110*/  LDCU.64 UR44, c[0x0][0x890] ;  /* 0x00011200ff2c77ac */ /* 0x000e620008000a00 */
[----:B------:R-:W-:-:S06]  /*5120*/  UIADD3 UR48, UPT, UPT, UR49, 0x200, URZ ;  /* 0x0000020031307890 */ /* 0x000fcc000fffe0ff */
[----:B------:R-:W1:Y:S08]  /*5130*/  LDC.64 R168, c[0x0][0xb10] ;  /* 0x0002c400ffa87b82 */ /* 0x000e700000000a00 */
[----:B------:R-:W1:Y:S08]  /*5140*/  LDC.64 R70, c[0x0][0xb18] ;  /* 0x0002c600ff467b82 */ /* 0x000e700000000a00 */
[----:B------:R-:W1:Y:S08]  /*5150*/  LDC.64 R68, c[0x0][0xb28] ;  /* 0x0002ca00ff447b82 */ /* 0x000e700000000a00 */
[----:B------:R-:W1:Y:S01]  /*5160*/  LDC.64 R166, c[0x0][0x8b0] ;  /* 0x00022c00ffa67b82 */ /* 0x000e620000000a00 */
[----:B---3--:R-:W-:-:S07]  /*5170*/  IMAD.IADD R79, R0, 0x1, R79 ;  /* 0x00000001004f7824 */ /* 0x008fce00078e024f */
[----:B------:R-:W3:Y:S08]  /*5180*/  LDC.64 R164, c[0x0][0x8a8] ;  /* 0x00022a00ffa47b82 */ /* 0x000ef00000000a00 */
[----:B--2-4-:R-:W1:Y:S02]  /*5190*/  LDC R178, c[0x0][0x374] ;  /* 0x0000dd00ffb27b82 */ /* 0x014e640000000800 */
.L_x_136:
[C---:B------:R-:W-:Y:S02]  /*51a0*/  LEA R0, R191.reuse, UR49, 0x3 ;  /* 0x00000031bf007c11 */ /* 0x040fe4000f8e18ff */
[----:B------:R-:W-:Y:S02]  /*51b0*/  SHF.L.U32 R3, R182, 0x1f, RZ ;  /* 0x0000001fb6037819 */ /* 0x000fe400000006ff */
[----:B------:R-:W-:Y:S02]  /*51c0*/  LEA R16, R191, UR49, 0x4 ;  /* 0x00000031bf107c11 */ /* 0x000fe4000f8e20ff */
[----:B------:R-:W2:Y:S02]  /*51d0*/  SYNCS.PHASECHK.TRANS64.TRYWAIT P0, [R0+URZ+0x130], R3 ;  /* 0x00013003000075a7 */ /* 0x000ea400080011ff */
[----:B-12---:R-:W-:Y:S05]  /*51e0*/  @!P0 BRA `(.L_x_92) ;  /* 0x0000007000488947 */ /* 0x006fea0003800000 */
.L_x_196:
[----:B------:R-:W4:Y:S01]  /*51f0*/  LDC.64 R12, c[0x0][0xb10] ;  /* 0x0002c400ff0c7b82 */ /* 0x000f220000000a00 */
[----:B------:R-:W3:Y:S01]  /*5200*/  LDS.128 R16, [R16+0x1a0] ;  /* 0x0001a00010107984 */ /* 0x000ee20000000c00 */
[----:B-1----:R-:W-:Y:S01]  /*5210*/  ISETP.NE.AND P1, PT, R73, 0x1, PT ;  /* 0x000000014900780c */ /* 0x002fe20003f25270 */
[----:B--2---:R-:W-:Y:S01]  /*5220*/  VIADD R0, R0, 0x140 ;  /* 0x0000014000007836 */ /* 0x004fe20000000000 */
[----:B------:R-:W-:Y:S04]  /*5230*/  ISETP.GE.AND P0, PT, R72, 0x1, PT ;  /* 0x000000014800780c */ /* 0x000fe80003f06270 */
[----:B------:R-:W1:Y:S01]  /*5240*/  LDC.64 R10, c[0x0][0xb18] ;  /* 0x0002c600ff0a7b82 */ /* 0x000e620000000a00 */
[----:B------:R-:W-:Y:S01]  /*5250*/  PRMT R0, RZ, 0x654, R0 ;  /* 0x00000654ff007816 */ /* 0x000fe20000000000 */
[----:B------:R-:W-:Y:S01]  /*5260*/  @!PT LDS RZ, [RZ] ;  /* 0x00000000fffff984 */ /* 0x000fe20000000800 */
[----:B------:R-:W-:Y:S01]  /*5270*/  @!PT LDS RZ, [RZ] ;  /* 0x00000000fffff984 */ /* 0x000fe20000000800 */
[----:B------:R-:W-:Y:S01]  /*5280*/  @!PT LDS RZ, [RZ] ;  /* 0x00000000fffff984 */ /* 0x000fe20000000800 */
[----:B------:R-:W-:Y:S01]  /*5290*/  @!PT LDS RZ, [RZ] ;  /* 0x00000000fffff984 */ /* 0x000fe20000000800 */
[----:B------:R2:W-:Y:S06]  /*52a0*/  MEMBAR.ALL.CTA ;  /* 0x0000000000007992 */ /* 0x0005ec0000008000 */
[----:B--2---:R-:W2:Y:S01]  /*52b0*/  FENCE.VIEW.ASYNC.S ;  /* 0x00000000000073c6 */ /* 0x004ea20000000000 */
[----:B------:R-:W1:Y:S08]  /*52c0*/  @!P1 LDC R14, c[0x0][0xb20] ;  /* 0x0002c800ff0e9b82 */ /* 0x000e700000000800 */
[----:B------:R-:W1:Y:S01]  /*52d0*/  @!P1 LDC R9, c[0x0][0xb0c] ;  /* 0x0002c300ff099b82 */ /* 0x000e620000000800 */
[----:B--2---:R2:W-:Y:S01]  /*52e0*/  SYNCS.ARRIVE.TRANS64.RED.A1T0 RZ, [R0+URZ], RZ ;  /* 0x000000ff00ff79a7 */ /* 0x0045e200081004ff */
[----:B---3--:R-:W-:Y:S04]  /*52f0*/  LOP3.LUT P4, RZ, R18, 0x1, RZ, 0xc0, !PT ;  /* 0x0000000112ff7812 */ /* 0x008fe8000788c0ff */
[----:B------:R-:W-:Y:S09]  /*5300*/  P2R R190, PR, RZ, 0x10 ;  /* 0x00000010ffbe7803 */ /* 0x000ff20000000000 */
[----:B------:R-:W-:Y:S02]  /*5310*/  @P4 MOV R77, R16 ;  /* 0x00000010004d4202 */ /* 0x000fe40000000f00 */
[----:B------:R-:W-:Y:S01]  /*5320*/  @P4 LOP3.LUT R75, R17, 0xffff, RZ, 0xc0, !PT ;  /* 0x0000ffff114b4812 */ /* 0x000fe200078ec0ff */
[----:B--2-4-:R-:W-:Y:S06]  /*5330*/  @!P0 BRA `(.L_x_93) ;  /* 0x0000000000a48947 */ /* 0x014fec0003800000 */
[----:B------:R-:W-:Y:S01]  /*5340*/  IMAD.HI.U32 R23, R178, R71, RZ ;  /* 0x00000047b2177227 */ /* 0x000fe200078e00ff */
[----:B------:R-:W-:Y:S02]  /*5350*/  ISETP.NE.AND P0, PT, R70, 0x1, PT ;  /* 0x000000014600780c */ /* 0x000fe40003f05270 */
[----:B------:R-:W-:Y:S01]  /*5360*/  ISETP.NE.AND P2, PT, R72, 0x1, PT ;  /* 0x000000014800780c */ /* 0x000fe20003f45270 */
[----:B------:R-:W-:Y:S01]  /*5370*/  IMAD.HI.U32 R22, R177, R168, RZ ;  /* 0x000000a8b1167227 */ /* 0x000fe200078e00ff */
[----:B------:R-:W-:Y:S02]  /*5380*/  SHF.R.U32.HI R23, RZ, R174, R23 ;  /* 0x000000aeff177219 */ /* 0x000fe40000011617 */
[----:B------:R-:W-:Y:S01]  /*5390*/  ISETP.NE.AND P3, PT, R74, 0x1, PT ;  /* 0x000000014a00780c */ /* 0x000fe20003f65270 */
[----:B------:R-:W-:Y:S01]  /*53a0*/  IMAD.HI.U32 R26, R77, R168, RZ ;  /* 0x000000a84d1a7227 */ /* 0x000fe200078e00ff */
[----:B------:R-:W-:Y:S02]  /*53b0*/  SHF.R.U32.HI R22, RZ, R169, R22 ;  /* 0x000000a9ff167219 */ /* 0x000fe40000011616 */
[----:B------:R-:W-:Y:S01]  /*53c0*/  SEL R3, R178, R23, !P0 ;  /* 0x00000017b2037207 */ /* 0x000fe20004000000 */
[----:B------:R-:W-:Y:S01]  /*53d0*/  IMAD.HI.U32 R23, R75, R71, RZ ;  /* 0x000000474b177227 */ /* 0x000fe200078e00ff */
[----:B------:R-:W-:Y:S02]  /*53e0*/  SEL R7, R177, R22, !P3 ;  /* 0x00000016b1077207 */ /* 0x000fe40005800000 */
[----:B------:R-:W-:Y:S01]  /*53f0*/  SHF.R.U32.HI R26, RZ, R169, R26 ;  /* 0x000000a9ff1a7219 */ /* 0x000fe2000001161a */
[-C--:B------:R-:W-:Y:S04]  /*5400*/  IMAD.HI.U32 R22, R3, R68.reuse, RZ ;  /* 0x0000004403167227 */ /* 0x080fe800078e00ff */
[----:B------:R-:W-:Y:S01]  /*5410*/  IMAD.HI.U32 R24, R7, R68, RZ ;  /* 0x0000004407187227 */ /* 0x000fe200078e00ff */
[-C--:B------:R-:W-:Y:S02]  /*5420*/  @P2 SHF.R.U32.HI R3, RZ, R69.reuse, R22 ;  /* 0x00000045ff032219 */ /* 0x080fe40000011616 */
[----:B------:R-:W-:Y:S02]  /*5430*/  SHF.R.U32.HI R22, RZ, R174, R23 ;  /* 0x000000aeff167219 */ /* 0x000fe40000011617 */
[----:B------:R-:W-:Y:S01]  /*5440*/  @P2 SHF.R.U32.HI R7, RZ, R69, R24 ;  /* 0x00000045ff072219 */ /* 0x000fe20000011618 */
[C---:B------:R-:W-:Y:S01]  /*5450*/  IMAD R2, R72.reuse, R3, RZ ;  /* 0x0000000348027224 */ /* 0x040fe200078e02ff */
[----:B------:R-:W-:Y:S02]  /*5460*/  SEL R5, R75, R22, !P0 ;  /* 0x000000164b057207 */ /* 0x000fe40004000000 */
[----:B------:R-:W-:Y:S01]  /*5470*/  SEL R3, R77, R26, !P3 ;  /* 0x0000001a4d037207 */ /* 0x000fe20005800000 */
[----:B------:R-:W-:Y:S01]  /*5480*/  IMAD R4, R72, R7, RZ ;  /* 0x0000000748047224 */ /* 0x000fe200078e02ff */
[C---:B------:R-:W-:Y:S01]  /*5490*/  ISETP.GE.AND P0, PT, R5.reuse, R2, PT ;  /* 0x000000020500720c */ /* 0x040fe20003f06270 */
[----:B------:R-:W-:Y:S03]  /*54a0*/  IMAD.HI.U32 R6, R5, R68, RZ ;  /* 0x0000004405067227 */ /* 0x000fe600078e00ff */
[----:B------:R-:W-:Y:S01]  /*54b0*/  ISETP.GE.OR P0, PT, R3, R4, P0 ;  /* 0x000000040300720c */ /* 0x000fe20000706670 */
[----:B------:R-:W-:Y:S01]  /*54c0*/  IMAD.MOV R4, RZ, RZ, -R3 ;  /* 0x000000ffff047224 */ /* 0x000fe200078e0a03 */
[-C--:B------:R-:W-:Y:S03]  /*54d0*/  SHF.R.U32.HI R6, RZ, R69.reuse, R6 ;  /* 0x00000045ff067219 */ /* 0x080fe60000011606 */
[----:B------:R-:W-:Y:S01]  /*54e0*/  IMAD R77, R74, R4, R77 ;  /* 0x000000044a4d7224 */ /* 0x000fe200078e024d */
[----:B------:R-:W-:Y:S05]  /*54f0*/  SEL R15, R5, R6, !P2 ;  /* 0x00000006050f7207 */ /* 0x000fea0005000000 */
[----:B------:R-:W-:Y:S02]  /*5500*/  IMAD.MOV R6, RZ, RZ, -R15 ;  /* 0x000000ffff067224 */ /* 0x000fe400078e0a0f */
[C---:B------:R-:W-:Y:S04]  /*5510*/  @!P0 IMAD.HI.U32 R2, R3.reuse, R68, RZ ;  /* 0x0000004403028227 */ /* 0x040fe800078e00ff */
[----:B------:R-:W-:Y:S01]  /*5520*/  IMAD R6, R72, R6, R5 ;  /* 0x0000000648067224 */ /* 0x000fe200078e0205 */
[----:B------:R-:W-:Y:S04]  /*5530*/  @!P0 SHF.R.U32.HI R2, RZ, R69, R2 ;  /* 0x00000045ff028219 */ /* 0x000fe80000011602 */
[----:B------:R-:W-:Y:S02]  /*5540*/  @!P0 SEL R0, R3, R2, !P2 ;  /* 0x0000000203008207 */ /* 0x000fe40005000000 */
[----:B------:R-:W-:Y:S02]  /*5550*/  IADD3 R2, PT, PT, -R5, RZ, RZ ;  /* 0x000000ff05027210 */ /* 0x000fe40007ffe1ff */
[----:B------:R-:W-:Y:S01]  /*5560*/  @!P0 IADD3 R8, PT, PT, R15, -R0, RZ ;  /* 0x800000000f088210 */ /* 0x000fe20007ffe0ff */
[----:B------:R-:W-:Y:S02]  /*5570*/  @!P0 IMAD R0, R7, R6, R0 ;  /* 0x0000000607008224 */ /* 0x000fe400078e0200 */
[----:B------:R-:W-:Y:S02]  /*5580*/  IMAD R75, R70, R2, R75 ;  /* 0x00000002464b7224 */ /* 0x000fe400078e024b */
[----:B------:R-:W-:Y:S02]  /*5590*/  @!P0 IMAD R5, R8, R72, R3 ;  /* 0x0000004808058224 */ /* 0x000fe400078e0203 */
[----:B------:R-:W-:Y:S04]  /*55a0*/  @!P0 IMAD.MOV.U32 R3, RZ, RZ, R0 ;  /* 0x000000ffff038224 */ /* 0x000fe800078e0000 */
[----:B------:R-:W-:Y:S02]  /*55b0*/  IMAD R77, R3, R74, R77 ;  /* 0x0000004a034d7224 */ /* 0x000fe400078e024d */
[----:B------:R-:W-:Y:S07]  /*55c0*/  IMAD R75, R5, R70, R75 ;  /* 0x00000046054b7224 */ /* 0x000fee00078e024b */
.L_x_93:
[----:B-1----:R-:W-:Y:S01]  /*55d0*/  @!P1 ISETP.NE.AND P0, PT, R10, 0x1, PT ;  /* 0x000000010a00980c */ /* 0x002fe20003f05270 */
[----:B------:R-:W-:Y:S01]  /*55e0*/  @!P1 IMAD.HI.U32 R0, R77, R12, RZ ;  /* 0x0000000c4d009227 */ /* 0x000fe200078e00ff */
[----:B------:R-:W-:Y:S01]  /*55f0*/  @!P1 ISETP.NE.AND P2, PT, R9, 0x1, PT ;  /* 0x000000010900980c */ /* 0x000fe20003f45270 */
[----:B------:R-:W-:Y:S01]  /*5600*/  ULOP3.LUT UP0, URZ, UR48, 0x1b0, URZ, 0xc0, !UPT ;  /* 0x000001b030ff7892 */ /* 0x000fe2000f80c0ff */
[----:B------:R-:W-:Y:S01]  /*5610*/  R2UR UR42, R21 ;  /* 0x00000000152a72ca */ /* 0x000fe200000e0000 */
[----:B------:R-:W-:Y:S01]  /*5620*/  @!P1 IMAD.HI.U32 R3, R75, R11, RZ ;  /* 0x0000000b4b039227 */ /* 0x000fe200078e00ff */
[----:B------:R-:W-:Y:S02]  /*5630*/  @!P1 SHF.R.U32.HI R0, RZ, R13, R0 ;  /* 0x0000000dff009219 */ /* 0x000fe40000011600 */
[----:B------:R-:W-:Y:S01]  /*5640*/  R2UR UR41, R20 ;  /* 0x00000000142972ca */ /* 0x000fe200000e0000 */
[----:B------:R-:W-:Y:S01]  /*5650*/  VIADD R191, R191, 0x1 ;  /* 0x00000001bfbf7836 */ /* 0x000fe20000000000 */
[----:B------:R-:W-:Y:S02]  /*5660*/  @!P1 SHF.R.U32.HI R2, RZ, R14, R3 ;  /* 0x0000000eff029219 */ /* 0x000fe40000011603 */
[----:B------:R-:W-:Y:S02]  /*5670*/  @!P1 SEL R3, R77, R0, !P2 ;  /* 0x000000004d039207 */ /* 0x000fe40005000000 */
[----:B------:R-:W-:Y:S02]  /*5680*/  @!P1 SEL R2, R75, R2, !P0 ;  /* 0x000000024b029207 */ /* 0x000fe40004000000 */
[----:B------:R-:W-:Y:S01]  /*5690*/  @P4 SHF.R.U32.HI R179, RZ, 0x10, R17 ;  /* 0x00000010ffb34819 */ /* 0x000fe20000011611 */
[----:B------:R-:W-:Y:S02]  /*56a0*/  USHF.L.U32 UR42, UR42, 0x7, URZ ;  /* 0x000000072a2a7899 */ /* 0x000fe400080006ff */
[----:B------:R-:W-:Y:S02]  /*56b0*/  @!P1 IMAD.IADD R0, R2, 0x1, -R3 ;  /* 0x0000000102009824 */ /* 0x000fe400078e0a03 */
[----:B------:R-:W-:Y:S01]  /*56c0*/  @!P1 IMAD.IADD R2, R3, 0x1, -R2 ;  /* 0x0000000103029824 */ /* 0x000fe200078e0a02 */
[----:B------:R-:W-:Y:S01]  /*56d0*/  USHF.L.U32 UR41, UR41, 0x8, URZ ;  /* 0x0000000829297899 */ /* 0x000fe200080006ff */
[----:B------:R-:W-:Y:S02]  /*56e0*/  @!P1 IMAD R77, R0, R9, R77 ;  /* 0x00000009004d9224 */ /* 0x000fe400078e024d */
[----:B------:R-:W-:Y:S01]  /*56f0*/  @!P1 IMAD R75, R2, R10, R75 ;  /* 0x0000000a024b9224 */ /* 0x000fe200078e024b */
[----:B------:R-:W-:Y:S08]  /*5700*/  BRA.U !UP0, `(.L_x_94) ;  /* 0x0000000108407547 */ /* 0x000ff0000b800000 */
[----:B------:R-:W1:Y:S01]  /*5710*/  LDCU.64 UR8, c[0x4][0x88] ;  /* 0x01001100ff0877ac */ /* 0x000e620008000a00 */
[----:B------:R-:W-:Y:S01]  /*5720*/  MOV R3, 0x0 ;  /* 0x0000000000037802 */ /* 0x000fe20000000f00 */
[----:B------:R-:W-:Y:S02]  /*5730*/  HFMA2 R12, -RZ, RZ, 0, 5.9604644775390625e-08 ;  /* 0x00000001ff0c7431 */ /* 0x000fe400000001ff */
[----:B------:R-:W-:Y:S02]  /*5740*/  IMAD.MOV.U32 R8, RZ, RZ, 0x70 ;  /* 0x00000070ff087424 */ /* 0x000fe400078e00ff */
[----:B------:R-:W-:Y:S01]  /*5750*/  IMAD.MOV.U32 R13, RZ, RZ, RZ ;  /* 0x000000ffff0d7224 */ /* 0x000fe200078e00ff */
[----:B------:R-:W2:Y:S01]  /*5760*/  LDCU.64 UR6, c[0x4][0x90] ;  /* 0x01001200ff0677ac */ /* 0x000ea20008000a00 */
[----:B------:R-:W3:Y:S01]  /*5770*/  LDC.64 R2, c[0x4][R3] ;  /* 0x0100000003027b82 */ /* 0x000ee20000000a00 */
[----:B------:R-:W4:Y:S01]  /*5780*/  LDCU.64 UR4, c[0x4][0x8] ;  /* 0x01000100ff0477ac */ /* 0x000f220008000a00 */
[----:B-1----:R-:W-:Y:S01]  /*5790*/  MOV R5, UR9 ;  /* 0x0000000900057c02 */ /* 0x002fe20008000f00 */
[----:B------:R-:W-:Y:S01]  /*57a0*/  IMAD.U32 R4, RZ, RZ, UR8 ;  /* 0x00000008ff047e24 */ /* 0x000fe2000f8e00ff */
[----:B--2---:R-:W-:Y:S01]  /*57b0*/  MOV R7, UR7 ;  /* 0x0000000700077c02 */ /* 0x004fe20008000f00 */
[----:B------:R-:W-:Y:S01]  /*57c0*/  IMAD.U32 R6, RZ, RZ, UR6 ;  /* 0x00000006ff067e24 */ /* 0x000fe2000f8e00ff */
[----:B----4-:R-:W-:Y:S01]  /*57d0*/  MOV R11, UR5 ;  /* 0x00000005000b7c02 */ /* 0x010fe20008000f00 */
[----:B------:R-:W-:Y:S02]  /*57e0*/  IMAD.U32 R10, RZ, RZ, UR4 ;  /* 0x00000004ff0a7e24 */ /* 0x000fe4000f8e00ff */
[----:B------:R-:W-:Y:S07]  /*57f0*/  LEPC R20, `(.L_x_94) ;  /* 0x000000001014794e */ /* 0x000fee0000000000 */
[----:B---3-5:R-:W-:Y:S05]  /*5800*/  CALL.ABS.NOINC R2 ;  /* 0x0000000002007343 */ /* 0x028fea0003c00000 */
.L_x_94:
[----:B------:R-:W-:Y:S01]  /*5810*/  LOP3.LUT P0, RZ, R188, 0x1b0, RZ, 0xc0, !PT ;  /* 0x000001b0bcff7812 */ /* 0x000fe2000780c0ff */
[----:B------:R-:W-:Y:S11]  /*5820*/  BSSY.RECONVERGENT B6, `(.L_x_95) ;  /* 0x0000013000067945 */ /* 0x000ff60003800200 */
[----:B------:R-:W-:Y:S01]  /*5830*/  @!UPT UIADD3 URZ, UPT, UPT, URZ, URZ, URZ ;  /* 0x000000fffffff290 */ /* 0x000fe2000fffe0ff */
[----:B------:R-:W-:Y:S05]  /*5840*/  @!P0 BRA `(.L_x_96) ;  /* 0x0000000000408947 */ /* 0x000fea0003800000 */
        /* <DEDUP_REMOVED lines=16> */
.L_x_96:
[----:B------:R-:W-:Y:S05]  /*5950*/  BSYNC.RECONVERGENT B6 ;  /* 0x0000000000067941 */ /* 0x000fea0003800200 */
.L_x_95:
[----:B------:R-:W-:Y:S01]  /*5960*/  ISETP.NE.U32.AND P4, PT, R166, RZ, PT ;  /* 0x000000ffa600720c */ /* 0x000fe20003f85070 */
[----:B------:R-:W-:Y:S01]  /*5970*/  UISETP.NE.AND UP2, UPT, UR50, URZ, UPT ;  /* 0x000000ff3200728c */ /* 0x000fe2000bf45270 */
[----:B------:R-:W-:Y:S01]  /*5980*/  ISETP.NE.U32.AND P2, PT, RZ, UR38, PT ;  /* 0x00000026ff007c0c */ /* 0x000fe2000bf45070 */
[----:B------:R-:W-:Y:S01]  /*5990*/  UISETP.NE.U32.AND UP1, UPT, UR44, URZ, UPT ;  /* 0x000000ff2c00728c */ /* 0x000fe2000bf25070 */
[----:B------:R-:W-:Y:S01]  /*59a0*/  ISETP.NE.AND.EX P4, PT, R167, RZ, PT, P4 ;  /* 0x000000ffa700720c */ /* 0x000fe20003f85340 */
[----:B------:R-:W-:Y:S01]  /*59b0*/  UPLOP3.LUT UP0, UPT, UPT, UPT, UPT, 0x40, 0x4 ;  /* 0x000000000004789c */ /* 0x000fe20003f0e870 */
[----:B------:R-:W-:Y:S01]  /*59c0*/  ISETP.NE.AND.EX P2, PT, RZ, UR39, PT, P2 ;  /* 0x00000027ff007c0c */ /* 0x000fe2000bf45320 */
[----:B------:R-:W-:Y:S01]  /*59d0*/  UISETP.NE.AND.EX UP1, UPT, UR45, URZ, UPT, UP1 ;  /* 0x000000ff2d00728c */ /* 0x000fe2000bf25310 */
[----:B------:R-:W-:Y:S04]  /*59e0*/  PLOP3.LUT P1, PT, PT, PT, UP2, 0x80, 0x8 ;  /* 0x000000000008781c */ /* 0x000fe80003f2f028 */
[----:B------:R-:W-:Y:S06]  /*59f0*/  @UP2 UPLOP3.LUT UP0, UPT, UPT, UPT, UP1, 0x80, 0x8 ;  /* 0x000000000008289c */ /* 0x000fec0003f0f010 */
[----:B------:R-:W-:Y:S01]  /*5a00*/  PLOP3.LUT P0, PT, PT, PT, UP0, 0x80, 0x8 ;  /* 0x000000000008781c */ /* 0x000fe20003f0f008 */
[----:B------:R-:W-:Y:S01]  /*5a10*/  @!UPT UIADD3 URZ, UPT, UPT, URZ, URZ, URZ ;  /* 0x000000fffffff290 */ /* 0x000fe2000fffe0ff */
[----:B------:R-:W-:Y:S11]  /*5a20*/  BRA.U !UP1, `(.L_x_97) ;  /* 0x0000000109387547 */ /* 0x000ff6000b800000 */
[----:B------:R-:W-:Y:S01]  /*5a30*/  UISETP.NE.U32.AND UP0, UPT, UR38, URZ, UPT ;  /* 0x000000ff2600728c */ /* 0x000fe2000bf05070 */
[----:B------:R-:W-:Y:S02]  /*5a40*/  HFMA2 R0, -RZ, RZ, 0, 5.9604644775390625e-08 ;  /* 0x00000001ff007431 */ /* 0x000fe400000001ff */
[----:B------:R-:W-:Y:S01]  /*5a50*/  IMAD.MOV.U32 R171, RZ, RZ, 0x1 ;  /* 0x00000001ffab7424 */ /* 0x000fe200078e00ff */
[----:B------:R-:W-:Y:S06]  /*5a60*/  UISETP.NE.AND.EX UP0, UPT, UR39, URZ, UPT, UP0 ;  /* 0x000000ff2700728c */ /* 0x000fec000bf05300 */
[----:B------:R-:W-:Y:S05]  /*5a70*/  PLOP3.LUT P3, PT, PT, PT, UP0, 0x80, 0x8 ;  /* 0x000000000008781c */ /* 0x000fea0003f6f008 */
[----:B------:R-:W1:Y:S01]  /*5a80*/  @UP0 LDCU.64 UR6, c[0x0][0x888] ;  /* 0x00011100ff0607ac */ /* 0x000e620008000a00 */
[----:B------:R-:W-:Y:S07]  /*5a90*/  @UP0 UIMAD UR4, UR36, UR44, URZ ;  /* 0x0000002c240402a4 */ /* 0x000fee000f8e02ff */
[----:B------:R-:W-:Y:S01]  /*5aa0*/  @!P3 PRMT R171, R0, 0x7610, R171 ;  /* 0x0000761000abb816 */ /* 0x000fe200000000ab */
[----:B-1----:R-:W-:Y:S03]  /*5ab0*/  @UP0 UIMAD.WIDE UR6, UR4, 0x4, UR6 ;  /* 0x00000004040608a5 */ /* 0x002fe6000f8e0206 */
[----:B------:R-:W1:Y:S03]  /*5ac0*/  @!UP0 LDCU UR4, c[0x0][0x880] ;  /* 0x00011000ff0487ac */ /* 0x000e660008000800 */
[----:B------:R-:W-:Y:S01]  /*5ad0*/  IMAD.U32 R2, RZ, RZ, UR6 ;  /* 0x00000006ff027e24 */ /* 0x000fe2000f8e00ff */
[----:B------:R-:W-:Y:S05]  /*5ae0*/  MOV R3, UR7 ;  /* 0x0000000700037c02 */ /* 0x000fea0008000f00 */
[----:B-----5:R2:W5:Y:S02]  /*5af0*/  @P3 LDG.E R81, desc[UR46][R2.64] ;  /* 0x0000002e02513981 */ /* 0x020564000c1e1900 */
[----:B-12---:R-:W-:Y:S02]  /*5b00*/  @!P3 IMAD.U32 R81, RZ, RZ, UR4 ;  /* 0x00000004ff51be24 */ /* 0x006fe4000f8e00ff */
.L_x_97:
[----:B------:R-:W-:Y:S05]  /*5b10*/  @!P4 BRA `(.L_x_98) ;  /* 0x000000000020c947 */ /* 0x000fea0003800000 */
[----:B------:R-:W-:Y:S04]  /*5b20*/  ISETP.NE.U32.AND P3, PT, R164, RZ, PT ;  /* 0x000000ffa400720c */ /* 0x000fe80003f65070 */
[----:B------:R-:W-:Y:S11]  /*5b30*/  ISETP.NE.AND.EX P3, PT, R165, RZ, PT, P3 ;  /* 0x000000ffa500720c */ /* 0x000ff60003f65330 */
[----:B------:R-:W-:Y:S02]  /*5b40*/  @!UPT UIADD3 URZ, UPT, UPT, URZ, URZ, URZ ;  /* 0x000000fffffff290 */ /* 0x000fe4000fffe0ff */
[----:B------:R-:W1:Y:S01]  /*5b50*/  @P3 LDC.64 R2, c[0x0][0x8a8] ;  /* 0x00022a00ff023b82 */ /* 0x000e620000000a00 */
[----:B------:R-:W-:Y:S04]  /*5b60*/  @P3 IMAD R0, R166, UR36, RZ ;  /* 0x00000024a6003c24 */ /* 0x000fe8000f8e02ff */
[----:B-1----:R-:W-:Y:S05]  /*5b70*/  @P3 IMAD.WIDE R2, R0, 0x4, R2 ;  /* 0x0000000400023825 */ /* 0x002fea00078e0202 */
[----:B-----5:R1:W5:Y:S02]  /*5b80*/  @P3 LDG.E R78, desc[UR46][R2.64] ;  /* 0x0000002e024e3981 */ /* 0x020364000c1e1900 */
[----:B-1----:R-:W2:Y:S02]  /*5b90*/  @!P3 LDC R78, c[0x0][0x8a0] ;  /* 0x00022800ff4ebb82 */ /* 0x002ea40000000800 */
.L_x_98:
[----:B-----5:R-:W-:Y:S01]  /*5ba0*/  FSETP.NEU.AND P4, PT, R81, RZ, PT ;  /* 0x000000ff5100720b */ /* 0x020fe20003f8d000 */
[----:B------:R-:W-:Y:S01]  /*5bb0*/  BSSY B1, `(.L_x_99) ;  /* 0x0000047000017945 */ /* 0x000fe20003800000 */
[----:B------:R-:W-:Y:S01]  /*5bc0*/  SEL R5, RZ, 0xffffffff, P2 ;  /* 0xffffffffff057807 */ /* 0x000fe20001000000 */
[----:B------:R-:W-:Y:S01]  /*5bd0*/  IMAD.MOV.U32 R196, RZ, RZ, 0x1 ;  /* 0x00000001ffc47424 */ /* 0x000fe200078e00ff */
[----:B------:R-:W-:Y:S01]  /*5be0*/  LOP3.LUT P3, RZ, R171, 0xff, RZ, 0xc0, !PT ;  /* 0x000000ffabff7812 */ /* 0x000fe2000786c0ff */
[C---:B------:R-:W-:Y:S01]  /*5bf0*/  IMAD R80, R76.reuse, 0x100, R79 ;  /* 0x000001004c507824 */ /* 0x040fe200078e024f */
[----:B------:R-:W-:Y:S02]  /*5c00*/  @P1 SEL R0, RZ, 0xffffffff, P4 ;  /* 0xffffffffff001807 */ /* 0x000fe40002000000 */
[----:B------:R-:W-:Y:S02]  /*5c10*/  CS2R R162, SRZ ;  /* 0x0000000000a27805 */ /* 0x000fe4000001ff00 */
[----:B------:R-:W-:Y:S02]  /*5c20*/  LEA R3, R181, UR49, 0x3 ;  /* 0x00000031b5037c11 */ /* 0x000fe4000f8e18ff */
[----:B------:R-:W-:Y:S02]  /*5c30*/  CS2R R160, SRZ ;  /* 0x0000000000a07805 */ /* 0x000fe4000001ff00 */
[----:B------:R-:W-:Y:S02]  /*5c40*/  @P0 SEL R0, R5, R0, !P3 ;  /* 0x0000000005000207 */ /* 0x000fe40005800000 */
[----:B------:R-:W-:Y:S02]  /*5c50*/  CS2R R158, SRZ ;  /* 0x00000000009e7805 */ /* 0x000fe4000001ff00 */
[----:B------:R-:W-:Y:S02]  /*5c60*/  LEA R193, R76, UR49, 0x3 ;  /* 0x000000314cc17c11 */ /* 0x000fe4000f8e18ff */
[----:B------:R-:W-:Y:S02]  /*5c70*/  CS2R R156, SRZ ;  /* 0x00000000009c7805 */ /* 0x000fe4000001ff00 */
[----:B------:R-:W-:Y:S02]  /*5c80*/  @P1 LOP3.LUT R0, R0, 0x1, RZ, 0xc0, !PT ;  /* 0x0000000100001812 */ /* 0x000fe400078ec0ff */
[----:B------:R-:W-:Y:S02]  /*5c90*/  CS2R R154, SRZ ;  /* 0x00000000009a7805 */ /* 0x000fe4000001ff00 */
[----:B------:R-:W-:Y:S02]  /*5ca0*/  SHF.L.U32 R2, R183, 0x1f, RZ ;  /* 0x0000001fb7027819 */ /* 0x000fe400000006ff */
[----:B------:R-:W-:Y:S02]  /*5cb0*/  CS2R R152, SRZ ;  /* 0x0000000000987805 */ /* 0x000fe4000001ff00 */
[----:B------:R-:W-:Y:S02]  /*5cc0*/  ISETP.NE.U32.OR P6, PT, R0, 0x1, !P1 ;  /* 0x000000010000780c */ /* 0x000fe40004fc5470 */
[----:B------:R-:W-:Y:S02]  /*5cd0*/  CS2R R150, SRZ ;  /* 0x0000000000967805 */ /* 0x000fe4000001ff00 */
[----:B------:R-:W-:Y:S02]  /*5ce0*/  PLOP3.LUT P2, PT, PT, PT, UP1, 0x80, 0x8 ;  /* 0x000000000008781c */ /* 0x000fe40003f4f018 */
[----:B------:R-:W-:Y:S02]  /*5cf0*/  CS2R R148, SRZ ;  /* 0x0000000000947805 */ /* 0x000fe4000001ff00 */
[----:B------:R-:W-:Y:S02]  /*5d00*/  SEL R0, RZ, 0xffffffff, P4 ;  /* 0xffffffffff007807 */ /* 0x000fe40002000000 */
[----:B------:R-:W-:Y:S03]  /*5d10*/  P2R R198, PR, RZ, 0x40 ;  /* 0x00000040ffc67803 */ /* 0x000fe60000000000 */
[----:B------:R-:W-:Y:S04]  /*5d20*/  @P6 SHF.L.U32 R4, R180, 0x1f, RZ ;  /* 0x0000001fb4046819 */ /* 0x000fe800000006ff */
[----:B------:R-:W-:Y:S01]  /*5d30*/  @P2 SEL R0, R5, R0, !P3 ;  /* 0x0000000005002207 */ /* 0x000fe20005800000 */
[----:B------:R-:W1:Y:S03]  /*5d40*/  @P6 SYNCS.PHASECHK.TRANS64.TRYWAIT P1, [R3+URZ+0xe0], R4 ;  /* 0x0000e004030065a7 */ /* 0x000e6600080211ff */
[----:B------:R-:W-:Y:S04]  /*5d50*/  LOP3.LUT R0, R0, 0x1, RZ, 0xc0, !PT ;  /* 0x0000000100007812 */ /* 0x000fe800078ec0ff */
[----:B------:R-:W-:Y:S04]  /*5d60*/  ISETP.NE.U32.AND P5, PT, R0, 0x1, PT ;  /* 0x000000010000780c */ /* 0x000fe80003fa5070 */
[----:B------:R-:W-:Y:S01]  /*5d70*/  P2R R197, PR, RZ, 0x20 ;  /* 0x00000020ffc57803 */ /* 0x000fe20000000000 */
[----:B------:R3:W4:Y:S01]  /*5d80*/  SYNCS.PHASECHK.TRANS64.TRYWAIT P0, [R193+URZ+0x150], R2 ;  /* 0x00015002c10075a7 */ /* 0x00072200080011ff */
[----:B-1----:R-:W-:Y:S01]  /*5d90*/  @P6 SEL R196, RZ, 0x1, !P1 ;  /* 0x00000001ffc46807 */ /* 0x002fe20004800000 */
[----:B---3--:R-:W-:Y:S06]  /*5da0*/  @!P6 BRA `(.L_x_100) ;  /* 0x00000000009ce947 */ /* 0x008fec0003800000 */
[----:B------:R-:W-:Y:S01]  /*5db0*/  @P5 IMAD R6, R181, 0x2000, R186 ;  /* 0x00002000b5065824 */ /* 0x000fe200078e02ba */
[----:B------:R-:W-:Y:S01]  /*5dc0*/  ISETP.NE.AND P1, PT, R196, RZ, PT ;  /* 0x000000ffc400720c */ /* 0x000fe20003f25270 */
[----:B------:R-:W-:Y:S01]  /*5dd0*/  BSSY B0, `(.L_x_101) ;  /* 0x0000010000007945 */ /* 0x000fe20003800000 */
[----:B------:R-:W-:Y:S01]  /*5de0*/  CS2R R150, SRZ ;  /* 0x0000000000967805 */ /* 0x000fe2000001ff00 */
[--C-:B------:R-:W-:Y:S01]  /*5df0*/  @P5 IMAD R7, R187, -0x10, R6.reuse ;  /* 0xfffffff0bb075824 */ /* 0x100fe200078e0206 */
[----:B------:R-:W-:Y:S01]  /*5e00*/  CS2R R148, SRZ ;  /* 0x0000000000947805 */ /* 0x000fe2000001ff00 */
[----:B------:R-:W-:Y:S01]  /*5e10*/  @P5 IMAD R5, R185, -0x10, R6 ;  /* 0xfffffff0b9055824 */ /* 0x000fe200078e0206 */
[----:B------:R-:W-:Y:S01]  /*5e20*/  CS2R R158, SRZ ;  /* 0x00000000009e7805 */ /* 0x000fe2000001ff00 */
[----:B------:R-:W-:Y:S01]  /*5e30*/  @P5 IMAD R4, R184, 0x10, R7 ;  /* 0x00000010b8045824 */ /* 0x000fe200078e0207 */
[----:B------:R-:W-:Y:S02]  /*5e40*/  CS2R R156, SRZ ;  /* 0x00000000009c7805 */ /* 0x000fe4000001ff00 */
[----:B------:R-:W-:Y:S02]  /*5e50*/  CS2R R154, SRZ ;  /* 0x00000000009a7805 */ /* 0x000fe4000001ff00 */
[----:B------:R-:W-:Y:S02]  /*5e60*/  CS2R R152, SRZ ;  /* 0x0000000000987805 */ /* 0x000fe4000001ff00 */
[----:B------:R-:W-:Y:S02]  /*5e70*/  CS2R R162, SRZ ;  /* 0x0000000000a27805 */ /* 0x000fe4000001ff00 */
[----:B------:R-:W-:Y:S01]  /*5e80*/  CS2R R160, SRZ ;  /* 0x0000000000a07805 */ /* 0x000fe2000001ff00 */
[----:B------:R-:W-:Y:S06]  /*5e90*/  @P1 BRA `(.L_x_102) ;  /* 0x00000000000c1947 */ /* 0x000fec0003800000 */
[----:B------:R-:W-:Y:S04]  /*5ea0*/  SHF.L.U32 R0, R180, 0x1f, RZ ;  /* 0x0000001fb4007819 */ /* 0x000fe800000006ff */
[----:B------:R-:W1:Y:S02]  /*5eb0*/  SYNCS.PHASECHK.TRANS64.TRYWAIT P1, [R3+URZ+0xe0], R0 ;  /* 0x0000e000030075a7 */ /* 0x000e6400080211ff */
[----:B-1----:R-:W-:Y:S05]  /*5ec0*/  @!P1 BRA `(.L_x_103) ;  /* 0x0000006400249947 */ /* 0x002fea0003800000 */
.L_x_102:
[----:B------:R-:W-:Y:S05]  /*5ed0*/  BSYNC B0 ;  /* 0x0000000000007941 */ /* 0x000fea0003800000 */
.L_x_101:
[----:B------:R-:W-:Y:S01]  /*5ee0*/  ISETP.NE.AND P1, PT, R197, RZ, PT ;  /* 0x000000ffc500720c */ /* 0x000fe20003f25270 */
[----:B-1----:R-:W-:Y:S02]  /*5ef0*/  VIADD R3, R3, 0x100 ;  /* 0x0000010003037836 */ /* 0x002fe40000000000 */
[----:B------:R-:W-:Y:S02]  /*5f00*/  IMAD.U32 R0, RZ, RZ, UR37 ;  /* 0x00000025ff007e24 */ /* 0x000fe4000f8e00ff */
[----:B------:R-:W-:Y:S03]  /*5f10*/  VIADD R181, R181, 0x1 ;  /* 0x00000001b5b57836 */ /* 0x000fe60000000000 */
[----:B------:R-:W-:Y:S05]  /*5f20*/  PRMT R0, R0, 0x654, R3 ;  /* 0x0000065400007816 */ /* 0x000fea0000000003 */
[----:B------:R1:W3:Y:S04]  /*5f30*/  @P1 LDS.128 R148, [R6] ;  /* 0x0000000006941984 */ /* 0x0002e80000000c00 */
[----:B------:R1:W1:Y:S04]  /*5f40*/  @P1 LDS.128 R156, [R5+0x20] ;  /* 0x00002000059c1984 */ /* 0x0002680000000c00 */
[----:B------:R1:W1:Y:S04]  /*5f50*/  @P1 LDS.128 R152, [R7+0x10] ;  /* 0x0000100007981984 */ /* 0x0002680000000c00 */
[----:B------:R1:W1:Y:S01]  /*5f60*/  @P1 LDS.128 R160, [R4+0x10] ;  /* 0x0000100004a01984 */ /* 0x0002620000000c00 */
[C---:B------:R-:W-:Y:S01]  /*5f70*/  ISETP.NE.AND P1, PT, R181.reuse, 0x4, PT ;  /* 0x00000004b500780c */ /* 0x040fe20003f25270 */
[----:B------:R-:W-:Y:S01]  /*5f80*/  @!PT LDS RZ, [RZ] ;  /* 0x00000000fffff984 */ /* 0x000fe20000000800 */
[----:B------:R-:W-:Y:S01]  /*5f90*/  @!PT LDS RZ, [RZ] ;  /* 0x00000000fffff984 */ /* 0x000fe20000000800 */
[----:B------:R-:W-:Y:S01]  /*5fa0*/  @!PT LDS RZ, [RZ] ;  /* 0x00000000fffff984 */ /* 0x000fe20000000800 */
[----:B------:R-:W-:Y:S01]  /*5fb0*/  @!PT LDS RZ, [RZ] ;  /* 0x00000000fffff984 */ /* 0x000fe20000000800 */
[----:B------:R5:W-:Y:S06]  /*5fc0*/  MEMBAR.ALL.CTA ;  /* 0x0000000000007992 */ /* 0x000bec0000008000 */
[----:B-----5:R-:W5:Y:S01]  /*5fd0*/  FENCE.VIEW.ASYNC.S ;  /* 0x00000000000073c6 */ /* 0x020f620000000000 */
[----:B------:R-:W-:Y:S02]  /*5fe0*/  SEL R3, RZ, 0x1, P1 ;  /* 0x00000001ff037807 */ /* 0x000fe40000800000 */
[----:B------:R-:W-:Y:S02]  /*5ff0*/  SEL R181, R181, RZ, P1 ;  /* 0x000000ffb5b57207 */ /* 0x000fe40000800000 */
[----:B------:R-:W-:Y:S01]  /*6000*/  LOP3.LUT R180, R180, R3, RZ, 0x3c, !PT ;  /* 0x00000003b4b47212 */ /* 0x000fe200078e3cff */
[----:B-----5:R1:W-:Y:S06]  /*6010*/  SYNCS.ARRIVE.TRANS64.RED.A1T0 RZ, [R0+URZ], RZ ;  /* 0x000000ff00ff79a7 */ /* 0x0203ec00081004ff */
.L_x_100:
[----:B------:R-:W-:Y:S05]  /*6020*/  BSYNC B1 ;  /* 0x0000000000017941 */ /* 0x000fea0003800000 */
.L_x_99:
[----:B-1----:R-:W-:Y:S04]  /*6030*/  SHF.R.U32.HI R0, RZ, 0x15, R80 ;  /* 0x00000015ff007819 */ /* 0x002fe80000011650 */
[----:B------:R-:W-:Y:S01]  /*6040*/  LOP3.LUT P1, RZ, R0, 0x3, R173, 0x48, !PT ;  /* 0x0000000300ff7812 */ /* 0x000fe200078248ad */
[----:B------:R-:W-:Y:S01]  /*6050*/  @!UPT UIADD3 URZ, UPT, UPT, URZ, URZ, URZ ;  /* 0x000000fffffff290 */ /* 0x000fe2000fffe0ff */
[----:B----4-:R-:W-:Y:S11]  /*6060*/  @P0 BRA `(.L_x_104) ;  /* 0x0000000000080947 */ /* 0x010ff60003800000 */
[----:B------:R-:W1:Y:S02]  /*6070*/  SYNCS.PHASECHK.TRANS64.TRYWAIT P0, [R193+URZ+0x150], R2 ;  /* 0x00015002c10075a7 */ /* 0x000e6400080011ff */
[----:B-1----:R-:W-:Y:S05]  /*6080*/  @!P0 BRA `(.L_x_105) ;  /* 0x0000006000c88947 */ /* 0x002fea0003800000 */
.L_x_104:
[----:B------:R-:W-:Y:S04]  /*6090*/  BSSY.RECONVERGENT B6, `(.L_x_106) ;  /* 0x0000012000067945 */ /* 0x000fe80003800200 */
[----:B------:R-:W-:Y:S05]  /*60a0*/  @!P1 BRA `(.L_x_107) ;  /* 0x0000000000409947 */ /* 0x000fea0003800000 */
[----:B------:R-:W4:Y:S01]  /*60b0*/  LDCU.64 UR8, c[0x4][0x78] ;  /* 0x01000f00ff0877ac */ /* 0x000f220008000a00 */
[----:B------:R-:W-:Y:S01]  /*60c0*/  MOV R3, 0x0 ;  /* 0x0000000000037802 */ /* 0x000fe20000000f00 */
[----:B------:R-:W-:Y:S02]  /*60d0*/  HFMA2 R12, -RZ, RZ, 0, 5.9604644775390625e-08 ;  /* 0x00000001ff0c7431 */ /* 0x000fe400000001ff */
[----:B------:R-:W-:Y:S02]  /*60e0*/  IMAD.MOV.U32 R8, RZ, RZ, 0x192 ;  /* 0x00000192ff087424 */ /* 0x000fe400078e00ff */
[----:B------:R-:W-:Y:S01]  /*60f0*/  IMAD.MOV.U32 R13, RZ, RZ, RZ ;  /* 0x000000ffff0d7224 */ /* 0x000fe200078e00ff */
[----:B------:R-:W5:Y:S01]  /*6100*/  LDCU.64 UR6, c[0x4][0x80] ;  /* 0x01001000ff0677ac */ /* 0x000f620008000a00 */
[----:B-1----:R-:W1:Y:S01]  /*6110*/  LDC.64 R2, c[0x4][R3] ;  /* 0x0100000003027b82 */ /* 0x002e620000000a00 */
[----:B------:R-:W2:Y:S01]  /*6120*/  LDCU.64 UR4, c[0x4][0x18] ;  /* 0x01000300ff0477ac */ /* 0x000ea20008000a00 */
[----:B----4-:R-:W-:Y:S01]  /*6130*/  MOV R5, UR9 ;  /* 0x0000000900057c02 */ /* 0x010fe20008000f00 */
[----:B------:R-:W-:Y:S01]  /*6140*/  IMAD.U32 R4, RZ, RZ, UR8 ;  /* 0x00000008ff047e24 */ /* 0x000fe2000f8e00ff */
[----:B-----5:R-:W-:Y:S01]  /*6150*/  MOV R7, UR7 ;  /* 0x0000000700077c02 */ /* 0x020fe20008000f00 */
[----:B------:R-:W-:Y:S01]  /*6160*/  IMAD.U32 R6, RZ, RZ, UR6 ;  /* 0x00000006ff067e24 */ /* 0x000fe2000f8e00ff */
[----:B--2---:R-:W-:Y:S01]  /*6170*/  MOV R11, UR5 ;  /* 0x00000005000b7c02 */ /* 0x004fe20008000f00 */
[----:B------:R-:W-:Y:S02]  /*6180*/  IMAD.U32 R10, RZ, RZ, UR4 ;  /* 0x00000004ff0a7e24 */ /* 0x000fe4000f8e00ff */
[----:B------:R-:W-:Y:S07]  /*6190*/  LEPC R20, `(.L_x_107) ;  /* 0x000000001014794e */ /* 0x000fee0000000000 */
[----:B-1-3--:R-:W-:Y:S05]  /*61a0*/  CALL.ABS.NOINC R2 ;  /* 0x0000000002007343 */ /* 0x00afea0003c00000 */
.L_x_107:
[----:B------:R-:W-:Y:S05]  /*61b0*/  BSYNC.RECONVERGENT B6 ;  /* 0x0000000000067941 */ /* 0x000fea0003800200 */
.L_x_106:
[-C--:B---3--:R-:W-:Y:S01]  /*61c0*/  F2FP.F16.E5M2.UNPACK_B R83, R148.reuse ;  /* 0x00000094ff53723e */ /* 0x088fe200020004ff */
[----:B------:R-:W-:Y:S05]  /*61d0*/  WARPSYNC.ALL ;  /* 0x0000000000007948 */ /* 0x000fea0003800000 */
[----:B------:R-:W-:Y:S01]  /*61e0*/  R2UR UR4, R80 ;  /* 0x00000000500472ca */ /* 0x000fe200000e0000 */
[--C-:B------:R-:W-:Y:S01]  /*61f0*/  HADD2.F32 R82, -RZ, R83.reuse.H0_H0 ;  /* 0x20000053ff527230 */ /* 0x100fe20000004100 */
[----:B------:R-:W-:Y:S01]  /*6200*/  F2FP.F16.E5M2.UNPACK_B R85, R148.H1 ;  /* 0x00000094ff55723e */ /* 0x000fe200030004ff */
[----:B------:R-:W-:Y:S01]  /*6210*/  HADD2.F32 R83, -RZ, R83.H1_H1 ;  /* 0x30000053ff537230 */ /* 0x000fe20000004100 */
[-C--:B------:R-:W-:Y:S01]  /*6220*/  F2FP.F16.E5M2.UNPACK_B R87, R149.reuse ;  /* 0x00000095ff57723e */ /* 0x080fe200020004ff */
[----:B------:R-:W-:Y:S01]  /*6230*/  BSSY.RECONVERGENT B0, `(.L_x_108) ;  /* 0x000011d000007945 */ /* 0x000fe20003800200 */
[----:B------:R-:W-:Y:S01]  /*6240*/  F2FP.F16.E5M2.UNPACK_B R89, R149.H1 ;  /* 0x00000095ff59723e */ /* 0x000fe200030004ff */
[----:B------:R-:W-:Y:S01]  /*6250*/  HADD2.F32 R84, -RZ, R85.H0_H0 ;  /* 0x20000055ff547230 */ /* 0x000fe20000004100 */
[-C--:B------:R-:W-:Y:S01]  /*6260*/  F2FP.F16.E5M2.UNPACK_B R91, R150.reuse ;  /* 0x00000096ff5b723e */ /* 0x080fe200020004ff */
[----:B------:R-:W-:Y:S01]  /*6270*/  HADD2.F32 R88, -RZ, R87.H1_H1 ;  /* 0x30000057ff587230 */ /* 0x000fe20000004100 */
[----:B------:R-:W-:Y:S01]  /*6280*/  F2FP.F16.E5M2.UNPACK_B R93, R150.H1 ;  /* 0x00000096ff5d723e */ /* 0x000fe200030004ff */
[----:B------:R-:W-:Y:S01]  /*6290*/  HADD2.F32 R86, -RZ, R85.H1_H1 ;  /* 0x30000055ff567230 */ /* 0x000fe20000004100 */
[-C--:B------:R-:W-:Y:S01]  /*62a0*/  F2FP.F16.E5M2.UNPACK_B R95, R151.reuse ;  /* 0x00000097ff5f723e */ /* 0x080fe200020004ff */
[----:B------:R-:W2:Y:S01]  /*62b0*/  LDTM.x64 R4, tmem[UR4] ;  /* 0x00000004000479ee */ /* 0x000ea20008340000 */
[----:B------:R-:W-:Y:S01]  /*62c0*/  F2FP.F16.E5M2.UNPACK_B R97, R151.H1 ;  /* 0x00000097ff61723e */ /* 0x000fe200030004ff */
[----:B------:R-:W-:Y:S01]  /*62d0*/  HADD2.F32 R85, -RZ, R87.H0_H0 ;  /* 0x20000057ff557230 */ /* 0x000fe20000004100 */
[-C--:B------:R-:W-:Y:S01]  /*62e0*/  F2FP.F16.E5M2.UNPACK_B R99, R152.reuse ;  /* 0x00000098ff63723e */ /* 0x080fe200020004ff */
[----:B------:R-:W-:Y:S01]  /*62f0*/  HADD2.F32 R87, -RZ, R89.H0_H0 ;  /* 0x20000059ff577230 */ /* 0x000fe20000004100 */
[----:B------:R-:W-:Y:S01]  /*6300*/  F2FP.F16.E5M2.UNPACK_B R101, R152.H1 ;  /* 0x00000098ff65723e */ /* 0x000fe200030004ff */
[----:B------:R-:W-:Y:S01]  /*6310*/  HADD2.F32 R92, -RZ, R91.H1_H1 ;  /* 0x3000005bff5c7230 */ /* 0x000fe20000004100 */
[----:B------:R-:W-:Y:S01]  /*6320*/  SHF.L.U32 R199, R176, 0x4, RZ ;  /* 0x00000004b0c77819 */ /* 0x000fe200000006ff */
[----:B------:R-:W-:Y:S01]  /*6330*/  HADD2.F32 R96, -RZ, R95.H1_H1 ;  /* 0x3000005fff607230 */ /* 0x000fe20000004100 */
[----:B------:R-:W-:Y:S01]  /*6340*/  SHF.L.U32 R207, R175, 0x4, RZ ;  /* 0x00000004afcf7819 */ /* 0x000fe200000006ff */
[----:B------:R-:W-:Y:S01]  /*6350*/  HADD2.F32 R100, -RZ, R99.H1_H1 ;  /* 0x30000063ff647230 */ /* 0x000fe20000004100 */
[----:B------:R-:W-:Y:S01]  /*6360*/  IADD3 R192, PT, PT, R186, R199, RZ ;  /* 0x000000c7bac07210 */ /* 0x000fe20007ffe0ff */
[----:B------:R-:W-:Y:S01]  /*6370*/  HADD2.F32 R90, -RZ, R89.H1_H1 ;  /* 0x30000059ff5a7230 */ /* 0x000fe20000004100 */
[----:B------:R-:W-:Y:S01]  /*6380*/  SHF.L.U32 R205, R184, 0x4, RZ ;  /* 0x00000004b8cd7819 */ /* 0x000fe200000006ff */
[----:B------:R-:W-:Y:S01]  /*6390*/  HADD2.F32 R89, -RZ, R91.H0_H0 ;  /* 0x2000005bff597230 */ /* 0x000fe20000004100 */
[-C--:B------:R-:W-:Y:S01]  /*63a0*/  F2FP.F16.E5M2.UNPACK_B R103, R153.reuse ;  /* 0x00000099ff67723e */ /* 0x080fe200020004ff */
[--C-:B------:R-:W-:Y:S01]  /*63b0*/  HADD2.F32 R91, -RZ, R93.reuse.H0_H0 ;  /* 0x2000005dff5b7230 */ /* 0x100fe20000004100 */
[----:B------:R-:W-:Y:S01]  /*63c0*/  IADD3 R194, PT, PT, R205, R192, RZ ;  /* 0x000000c0cdc27210 */ /* 0x000fe20007ffe0ff */
[----:B------:R-:W-:Y:S01]  /*63d0*/  HADD2.F32 R94, -RZ, R93.H1_H1 ;  /* 0x3000005dff5e7230 */ /* 0x000fe20000004100 */
[----:B------:R-:W-:Y:S01]  /*63e0*/  F2FP.F16.E5M2.UNPACK_B R105, R153.H1 ;  /* 0x00000099ff69723e */ /* 0x000fe200030004ff */
[----:B------:R-:W-:Y:S01]  /*63f0*/  HADD2.F32 R93, -RZ, R95.H0_H0 ;  /* 0x2000005fff5d7230 */ /* 0x000fe20000004100 */
[-C--:B------:R-:W-:Y:S01]  /*6400*/  F2FP.F16.E5M2.UNPACK_B R107, R154.reuse ;  /* 0x0000009aff6b723e */ /* 0x080fe200020004ff */
[----:B------:R-:W-:Y:S01]  /*6410*/  HADD2.F32 R104, -RZ, R103.H1_H1 ;  /* 0x30000067ff687230 */ /* 0x000fe20000004100 */
[----:B------:R-:W-:Y:S01]  /*6420*/  F2FP.F16.E5M2.UNPACK_B R109, R154.H1 ;  /* 0x0000009aff6d723e */ /* 0x000fe200030004ff */
[C---:B--2---:R-:W-:Y:S01]  /*6430*/  FMUL R0, R78.reuse, R4 ;  /* 0x000000044e007220 */ /* 0x044fe20000400000 */
[C---:B-1----:R-:W-:Y:S01]  /*6440*/  FMUL R2, R78.reuse, R5 ;  /* 0x000000054e027220 */ /* 0x042fe20000400000 */
[C---:B------:R-:W-:Y:S01]  /*6450*/  FMUL R4, R78.reuse, R8 ;  /* 0x000000084e047220 */ /* 0x040fe20000400000 */
[C---:B------:R-:W-:Y:S01]  /*6460*/  FMUL R5, R78.reuse, R9 ;  /* 0x000000094e057220 */ /* 0x040fe20000400000 */
[C---:B------:R-:W-:Y:S01]  /*6470*/  FFMA R0, R81.reuse, R82, R0 ;  /* 0x0000005251007223 */ /* 0x040fe20000000000 */
[C---:B------:R-:W-:Y:S01]  /*6480*/  FFMA R2, R81.reuse, R83, R2 ;  /* 0x0000005351027223 */ /* 0x040fe20000000002 */
[C---:B------:R-:W-:Y:S01]  /*6490*/  FMUL R8, R78.reuse, R12 ;  /* 0x0000000c4e087220 */ /* 0x040fe20000400000 */
[C---:B------:R-:W-:Y:S01]  /*64a0*/  FMUL R9, R78.reuse, R13 ;  /* 0x0000000d4e097220 */ /* 0x040fe20000400000 */
[C---:B------:R-:W-:Y:S01]  /*64b0*/  FMUL R12, R78.reuse, R16 ;  /* 0x000000104e0c7220 */ /* 0x040fe20000400000 */
[C---:B------:R-:W-:Y:S01]  /*64c0*/  FMUL R13, R78.reuse, R17 ;  /* 0x000000114e0d7220 */ /* 0x040fe20000400000 */
[C---:B------:R-:W-:Y:S01]  /*64d0*/  FMUL R16, R78.reuse, R20 ;  /* 0x000000144e107220 */ /* 0x040fe20000400000 */
[C---:B------:R-:W-:Y:S01]  /*64e0*/  FMUL R17, R78.reuse, R21 ;  /* 0x000000154e117220 */ /* 0x040fe20000400000 */
[C---:B------:R-:W-:Y:S01]  /*64f0*/  FMUL R20, R78.reuse, R24 ;  /* 0x000000184e147220 */ /* 0x040fe20000400000 */
[C---:B------:R-:W-:Y:S01]  /*6500*/  FMUL R21, R78.reuse, R25 ;  /* 0x000000194e157220 */ /* 0x040fe20000400000 */
[----:B------:R-:W-:Y:S02]  /*6510*/  HADD2.F32 R108, -RZ, R107.H1_H1 ;  /* 0x3000006bff6c7230 */ /* 0x000fe40000004100 */
[C---:B------:R-:W-:Y:S01]  /*6520*/  FMUL R24, R78.reuse, R28 ;  /* 0x0000001c4e187220 */ /* 0x040fe20000400000 */
[C---:B------:R-:W-:Y:S01]  /*6530*/  FMUL R25, R78.reuse, R29 ;  /* 0x0000001d4e197220 */ /* 0x040fe20000400000 */
[C---:B------:R-:W-:Y:S01]  /*6540*/  FMUL R28, R78.reuse, R32 ;  /* 0x000000204e1c7220 */ /* 0x040fe20000400000 */
[C---:B------:R-:W-:Y:S01]  /*6550*/  FMUL R29, R78.reuse, R33 ;  /* 0x000000214e1d7220 */ /* 0x040fe20000400000 */
[C---:B------:R-:W-:Y:S01]  /*6560*/  FMUL R32, R78.reuse, R36 ;  /* 0x000000244e207220 */ /* 0x040fe20000400000 */
[----:B------:R-:W-:Y:S01]  /*6570*/  F2FP.F16.E5M2.UNPACK_B R111, R155 ;  /* 0x0000009bff6f723e */ /* 0x000fe200020004ff */
[C---:B------:R-:W-:Y:S01]  /*6580*/  FMUL R33, R78.reuse, R37 ;  /* 0x000000254e217220 */ /* 0x040fe20000400000 */
[C---:B------:R-:W-:Y:S01]  /*6590*/  FMUL R36, R78.reuse, R40 ;  /* 0x000000284e247220 */ /* 0x040fe20000400000 */
[----:B------:R-:W-:Y:S01]  /*65a0*/  F2FP.F16.E5M2.UNPACK_B R113, R155.H1 ;  /* 0x0000009bff71723e */ /* 0x000fe200030004ff */
[C---:B------:R-:W-:Y:S01]  /*65b0*/  FMUL R37, R78.reuse, R41 ;  /* 0x000000294e257220 */ /* 0x040fe20000400000 */
[----:B------:R-:W-:Y:S02]  /*65c0*/  HADD2.F32 R112, -RZ, R111.H1_H1 ;  /* 0x3000006fff707230 */ /* 0x000fe40000004100 */
        /* <DEDUP_REMOVED lines=26> */
[C---:B------:R-:W-:Y:S01]  /*6770*/  FFMA R3, R81.reuse, R84, R3 ;  /* 0x0000005451037223 */ /* 0x040fe20000000003 */
[C---:B------:R-:W-:Y:S01]  /*6780*/  FFMA R7, R81.reuse, R86, R7 ;  /* 0x0000005651077223 */ /* 0x040fe20000000007 */
[----:B------:R-:W-:Y:S01]  /*6790*/  F2FP.F16.E5M2.UNPACK_B R131, R160 ;  /* 0x000000a0ff83723e */ /* 0x000fe200020004ff */
[C---:B------:R-:W-:Y:S01]  /*67a0*/  FFMA R4, R81.reuse, R85, R4 ;  /* 0x0000005551047223 */ /* 0x040fe20000000004 */
[C---:B------:R-:W-:Y:S01]  /*67b0*/  FFMA R5, R81.reuse, R88, R5 ;  /* 0x0000005851057223 */ /* 0x040fe20000000005 */
[----:B------:R-:W-:Y:S01]  /*67c0*/  F2FP.F16.E5M2.UNPACK_B R133, R160.H1 ;  /* 0x000000a0ff85723e */ /* 0x000fe200030004ff */
[----:B------:R-:W-:Y:S01]  /*67d0*/  FFMA R6, R81, R87, R6 ;  /* 0x0000005751067223 */ /* 0x000fe20000000006 */
[----:B------:R-:W-:Y:S01]  /*67e0*/  F2FP.SATFINITE.E5M2.F32.PACK_AB_MERGE_C R195, R7, R3, RZ ;  /* 0x0000000307c3723e */ /* 0x000fe200048060ff */
[----:B------:R-:W-:Y:S02]  /*67f0*/  HADD2.F32 R128, -RZ, R127.H1_H1 ;  /* 0x3000007fff807230 */ /* 0x000fe40000004100 */
[----:B------:R-:W-:Y:S01]  /*6800*/  FMUL R11, R78, R11 ;  /* 0x0000000b4e0b7220 */ /* 0x000fe20000400000 */
[----:B------:R-:W-:Y:S01]  /*6810*/  HADD2.F32 R132, -RZ, R131.H1_H1 ;  /* 0x30000083ff847230 */ /* 0x000fe20000004100 */
[----:B------:R-:W-:Y:S01]  /*6820*/  F2FP.SATFINITE.E5M2.F32.PACK_AB_MERGE_C R200, R2, R0, R195 ;  /* 0x0000000002c8723e */ /* 0x000fe200048060c3 */
[----:B------:R-:W-:Y:S01]  /*6830*/  FMUL R10, R78, R14 ;  /* 0x0000000e4e0a7220 */ /* 0x000fe20000400000 */
[----:B------:R-:W-:Y:S01]  /*6840*/  IADD3 R195, PT, PT, R186, R207, RZ ;  /* 0x000000cfbac37210 */ /* 0x000fe20007ffe0ff */
[C---:B------:R-:W-:Y:S01]  /*6850*/  FFMA R11, R81.reuse, R90, R11 ;  /* 0x0000005a510b7223 */ /* 0x040fe2000000000b */
[C---:B------:R-:W-:Y:S01]  /*6860*/  FFMA R8, R81.reuse, R89, R8 ;  /* 0x0000005951087223 */ /* 0x040fe20000000008 */
[C---:B------:R-:W-:Y:S01]  /*6870*/  FFMA R9, R81.reuse, R92, R9 ;  /* 0x0000005c51097223 */ /* 0x040fe20000000009 */
[--C-:B------:R-:W-:Y:S02]  /*6880*/  HADD2.F32 R95, -RZ, R97.reuse.H0_H0 ;  /* 0x20000061ff5f7230 */ /* 0x100fe40000004100 */
[----:B------:R-:W-:Y:S01]  /*6890*/  FFMA R10, R81, R91, R10 ;  /* 0x0000005b510a7223 */ /* 0x000fe2000000000a */
[----:B------:R-:W-:Y:S01]  /*68a0*/  F2FP.SATFINITE.E5M2.F32.PACK_AB_MERGE_C R201, R11, R6, RZ ;  /* 0x000000060bc9723e */ /* 0x000fe200048060ff */
[C---:B------:R-:W-:Y:S01]  /*68b0*/  FMUL R15, R78.reuse, R15 ;  /* 0x0000000f4e0f7220 */ /* 0x040fe20000400000 */
[----:B------:R-:W-:Y:S02]  /*68c0*/  HADD2.F32 R98, -RZ, R97.H1_H1 ;  /* 0x30000061ff627230 */ /* 0x000fe40000004100 */
[C---:B------:R-:W-:Y:S01]  /*68d0*/  FMUL R14, R78.reuse, R18 ;  /* 0x000000124e0e7220 */ /* 0x040fe20000400000 */
[----:B------:R-:W-:Y:S01]  /*68e0*/  F2FP.SATFINITE.E5M2.F32.PACK_AB_MERGE_C R201, R5, R4, R201 ;  /* 0x0000000405c9723e */ /* 0x000fe200048060c9 */
[----:B------:R-:W-:Y:S02]  /*68f0*/  HADD2.F32 R97, -RZ, R99.H0_H0 ;  /* 0x20000063ff617230 */ /* 0x000fe40000004100 */
[C---:B------:R-:W-:Y:S01]  /*6900*/  FFMA R15, R81.reuse, R94, R15 ;  /* 0x0000005e510f7223 */ /* 0x040fe2000000000f */
[C---:B------:R-:W-:Y:S01]  /*6910*/  FFMA R12, R81.reuse, R93, R12 ;  /* 0x0000005d510c7223 */ /* 0x040fe2000000000c */
[----:B------:R-:W-:Y:S01]  /*6920*/  FFMA R13, R81, R96, R13 ;  /* 0x00000060510d7223 */ /* 0x000fe2000000000d */
[----:B------:R-:W-:Y:S01]  /*6930*/  F2FP.F16.E5M2.UNPACK_B R135, R161 ;  /* 0x000000a1ff87723e */ /* 0x000fe200020004ff */
[--C-:B------:R-:W-:Y:S01]  /*6940*/  HADD2.F32 R99, -RZ, R101.reuse.H0_H0 ;  /* 0x20000065ff637230 */ /* 0x100fe20000004100 */
[----:B------:R-:W-:Y:S01]  /*6950*/  F2FP.SATFINITE.E5M2.F32.PACK_AB_MERGE_C R202, R15, R10, RZ ;  /* 0x0000000a0fca723e */ /* 0x000fe200048060ff */
[----:B------:R-:W-:Y:S01]  /*6960*/  FFMA R14, R81, R95, R14 ;  /* 0x0000005f510e7223 */ /* 0x000fe2000000000e */
[C---:B------:R-:W-:Y:S01]  /*6970*/  FMUL R19, R78.reuse, R19 ;  /* 0x000000134e137220 */ /* 0x040fe20000400000 */
[----:B------:R-:W-:Y:S01]  /*6980*/  HADD2.F32 R102, -RZ, R101.H1_H1 ;  /* 0x30000065ff667230 */ /* 0x000fe20000004100 */
[----:B------:R-:W-:Y:S01]  /*6990*/  F2FP.SATFINITE.E5M2.F32.PACK_AB_MERGE_C R202, R9, R8, R202 ;  /* 0x0000000809ca723e */ /* 0x000fe200048060ca */
[----:B------:R-:W-:Y:S02]  /*69a0*/  HADD2.F32 R101, -RZ, R103.H0_H0 ;  /* 0x20000067ff657230 */ /* 0x000fe40000004100 */
[C---:B------:R-:W-:Y:S01]  /*69b0*/  FFMA R19, R81.reuse, R98, R19 ;  /* 0x0000006251137223 */ /* 0x040fe20000000013 */
[C---:B------:R-:W-:Y:S01]  /*69c0*/  FFMA R16, R81.reuse, R97, R16 ;  /* 0x0000006151107223 */ /* 0x040fe20000000010 */
[----:B------:R-:W-:Y:S01]  /*69d0*/  FFMA R17, R81, R100, R17 ;  /* 0x0000006451117223 */ /* 0x000fe20000000011 */
[----:B------:R-:W-:Y:S02]  /*69e0*/  HADD2.F32 R136, -RZ, R135.H1_H1 ;  /* 0x30000087ff887230 */ /* 0x000fe40000004100 */
[C---:B------:R-:W-:Y:S01]  /*69f0*/  FMUL R18, R78.reuse, R22 ;  /* 0x000000164e127220 */ /* 0x040fe20000400000 */
[----:B------:R-:W-:Y:S01]  /*6a00*/  F2FP.F16.E5M2.UNPACK_B R137, R161.H1 ;  /* 0x000000a1ff89723e */ /* 0x000fe200030004ff */
[C---:B------:R-:W-:Y:S01]  /*6a10*/  FMUL R23, R78.reuse, R23 ;  /* 0x000000174e177220 */ /* 0x040fe20000400000 */
[--C-:B------:R-:W-:Y:S01]  /*6a20*/  HADD2.F32 R103, -RZ, R105.reuse.H0_H0 ;  /* 0x20000069ff677230 */ /* 0x100fe20000004100 */
[----:B------:R-:W-:Y:S01]  /*6a30*/  F2FP.SATFINITE.E5M2.F32.PACK_AB_MERGE_C R203, R19, R14, RZ ;  /* 0x0000000e13cb723e */ /* 0x000fe200048060ff */
[C---:B------:R-:W-:Y:S01]  /*6a40*/  FFMA R18, R81.reuse, R99, R18 ;  /* 0x0000006351127223 */ /* 0x040fe20000000012 */
[C---:B------:R-:W-:Y:S01]  /*6a50*/  FFMA R23, R81.reuse, R102, R23 ;  /* 0x0000006651177223 */ /* 0x040fe20000000017 */
[----:B------:R-:W-:Y:S01]  /*6a60*/  FFMA R20, R81, R101, R20 ;  /* 0x0000006551147223 */ /* 0x000fe20000000014 */
[----:B------:R-:W-:Y:S01]  /*6a70*/  F2FP.F16.E5M2.UNPACK_B R139, R162 ;  /* 0x000000a2ff8b723e */ /* 0x000fe200020004ff */
[----:B------:R-:W-:Y:S01]  /*6a80*/  HADD2.F32 R106, -RZ, R105.H1_H1 ;  /* 0x30000069ff6a7230 */ /* 0x000fe20000004100 */
[----:B------:R-:W-:Y:S01]  /*6a90*/  F2FP.SATFINITE.E5M2.F32.PACK_AB_MERGE_C R203, R13, R12, R203 ;  /* 0x0000000c0dcb723e */ /* 0x000fe200048060cb */
[----:B------:R-:W-:Y:S01]  /*6aa0*/  FFMA R21, R81, R104, R21 ;  /* 0x0000006851157223 */ /* 0x000fe20000000015 */
[----:B------:R-:W-:Y:S01]  /*6ab0*/  F2FP.SATFINITE.E5M2.F32.PACK_AB_MERGE_C R208, R23, R18, RZ ;  /* 0x0000001217d0723e */ /* 0x000fe200048060ff */
[----:B------:R-:W-:Y:S02]  /*6ac0*/  HADD2.F32 R105, -RZ, R107.H0_H0 ;  /* 0x2000006bff697230 */ /* 0x000fe40000004100 */
[C---:B------:R-:W-:Y:S01]  /*6ad0*/  FMUL R22, R78.reuse, R26 ;  /* 0x0000001a4e167220 */ /* 0x040fe20000400000 */
[----:B------:R1:W-:Y:S01]  /*6ae0*/  STS.128 [R172+UR49+0x8200], R200 ;  /* 0x008200c8ac007988 */ /* 0x0003e20008000c31 */
[----:B------:R-:W-:Y:S01]  /*6af0*/  F2FP.SATFINITE.E5M2.F32.PACK_AB_MERGE_C R208, R17, R16, R208 ;  /* 0x0000001011d0723e */ /* 0x000fe200048060d0 */
[----:B------:R-:W-:Y:S02]  /*6b00*/  HADD2.F32 R140, -RZ, R139.H1_H1 ;  /* 0x3000008bff8c7230 */ /* 0x000fe40000004100 */
[C---:B------:R-:W-:Y:S01]  /*6b10*/  FFMA R22, R81.reuse, R103, R22 ;  /* 0x0000006751167223 */ /* 0x040fe20000000016 */
[C---:B------:R-:W-:Y:S01]  /*6b20*/  FMUL R27, R78.reuse, R27 ;  /* 0x0000001b4e1b7220 */ /* 0x040fe20000400000 */
[--C-:B------:R-:W-:Y:S02]  /*6b30*/  HADD2.F32 R107, -RZ, R109.reuse.H0_H0 ;  /* 0x2000006dff6b7230 */ /* 0x100fe40000004100 */
[C---:B------:R-:W-:Y:S01]  /*6b40*/  FMUL R26, R78.reuse, R30 ;  /* 0x0000001e4e1a7220 */ /* 0x040fe20000400000 */
[----:B------:R-:W-:Y:S02]  /*6b50*/  HADD2.F32 R110, -RZ, R109.H1_H1 ;  /* 0x3000006dff6e7230 */ /* 0x000fe40000004100 */
[C---:B------:R-:W-:Y:S01]  /*6b60*/  FFMA R27, R81.reuse, R106, R27 ;  /* 0x0000006a511b7223 */ /* 0x040fe2000000001b */
[C---:B------:R-:W-:Y:S01]  /*6b70*/  FFMA R24, R81.reuse, R105, R24 ;  /* 0x0000006951187223 */ /* 0x040fe20000000018 */
[----:B------:R-:W-:Y:S01]  /*6b80*/  FFMA R25, R81, R108, R25 ;  /* 0x0000006c51197223 */ /* 0x000fe20000000019 */
[----:B------:R-:W-:Y:S01]  /*6b90*/  F2FP.F16.E5M2.UNPACK_B R141, R162.H1 ;  /* 0x000000a2ff8d723e */ /* 0x000fe200030004ff */
[----:B------:R-:W-:Y:S01]  /*6ba0*/  HADD2.F32 R109, -RZ, R111.H0_H0 ;  /* 0x2000006fff6d7230 */ /* 0x000fe20000004100 */
[----:B------:R-:W-:Y:S01]  /*6bb0*/  F2FP.SATFINITE.E5M2.F32.PACK_AB_MERGE_C R209, R27, R22, RZ ;  /* 0x000000161bd1723e */ /* 0x000fe200048060ff */
[----:B------:R-:W-:Y:S01]  /*6bc0*/  FFMA R26, R81, R107, R26 ;  /* 0x0000006b511a7223 */ /* 0x000fe2000000001a */
[C---:B------:R-:W-:Y:S01]  /*6bd0*/  FMUL R31, R78.reuse, R31 ;  /* 0x0000001f4e1f7220 */ /* 0x040fe20000400000 */
[--C-:B------:R-:W-:Y:S01]  /*6be0*/  HADD2.F32 R111, -RZ, R113.reuse.H0_H0 ;  /* 0x20000071ff6f7230 */ /* 0x100fe20000004100 */
[----:B------:R-:W-:Y:S01]  /*6bf0*/  F2FP.SATFINITE.E5M2.F32.PACK_AB_MERGE_C R209, R21, R20, R209 ;  /* 0x0000001415d1723e */ /* 0x000fe200048060d1 */
[----:B------:R-:W-:Y:S02]  /*6c00*/  HADD2.F32 R114, -RZ, R113.H1_H1 ;  /* 0x30000071ff727230 */ /* 0x000fe40000004100 */
[C---:B------:R-:W-:Y:S01]  /*6c10*/  FFMA R31, R81.reuse, R110, R31 ;  /* 0x0000006e511f7223 */ /* 0x040fe2000000001f */
[C---:B------:R-:W-:Y:S01]  /*6c20*/  FFMA R28, R81.reuse, R109, R28 ;  /* 0x0000006d511c7223 */ /* 0x040fe2000000001c */
[----:B------:R-:W-:Y:S01]  /*6c30*/  FFMA R29, R81, R112, R29 ;  /* 0x00000070511d7223 */ /* 0x000fe2000000001d */
[----:B------:R-:W-:Y:S02]  /*6c40*/  HADD2.F32 R113, -RZ, R115.H0_H0 ;  /* 0x20000073ff717230 */ /* 0x000fe40000004100 */
[C---:B------:R-:W-:Y:S01]  /*6c50*/  FMUL R30, R78.reuse, R34 ;  /* 0x000000224e1e7220 */ /* 0x040fe20000400000 */
[----:B------:R-:W-:Y:S01]  /*6c60*/  F2FP.F16.E5M2.UNPACK_B R143, R163 ;  /* 0x000000a3ff8f723e */ /* 0x000fe200020004ff */
[C---:B------:R-:W-:Y:S01]  /*6c70*/  FMUL R35, R78.reuse, R35 ;  /* 0x000000234e237220 */ /* 0x040fe20000400000 */
[----:B------:R-:W-:Y:S01]  /*6c80*/  HADD2.F32 R115, -RZ, R117.H0_H0 ;  /* 0x20000075ff737230 */ /* 0x000fe20000004100 */
[----:B------:R-:W-:Y:S01]  /*6c90*/  F2FP.SATFINITE.E5M2.F32.PACK_AB_MERGE_C R210, R31, R26, RZ ;  /* 0x0000001a1fd2723e */ /* 0x000fe200048060ff */
[C---:B------:R-:W-:Y:S01]  /*6ca0*/  FFMA R30, R81.reuse, R111, R30 ;  /* 0x0000006f511e7223 */ /* 0x040fe2000000001e */
[C---:B------:R-:W-:Y:S01]  /*6cb0*/  FFMA R35, R81.reuse, R114, R35 ;  /* 0x0000007251237223 */ /* 0x040fe20000000023 */
[C---:B------:R-:W-:Y:S01]  /*6cc0*/  FFMA R32, R81.reuse, R113, R32 ;  /* 0x0000007151207223 */ /* 0x040fe20000000020 */
[----:B------:R-:W-:Y:S01]  /*6cd0*/  F2FP.F16.E5M2.UNPACK_B R145, R163.H1 ;  /* 0x000000a3ff91723e */ /* 0x000fe200030004ff */
[----:B------:R-:W-:Y:S01]  /*6ce0*/  FFMA R33, R81, R116, R33 ;  /* 0x0000007451217223 */ /* 0x000fe20000000021 */
[----:B------:R-:W-:Y:S01]  /*6cf0*/  F2FP.SATFINITE.E5M2.F32.PACK_AB_MERGE_C R210, R25, R24, R210 ;  /* 0x0000001819d2723e */ /* 0x000fe200048060d2 */
[----:B------:R-:W-:Y:S01]  /*6d00*/  HADD2.F32 R144, -RZ, R143.H1_H1 ;  /* 0x3000008fff907230 */ /* 0x000fe20000004100 */
[----:B------:R-:W-:Y:S01]  /*6d10*/  F2FP.SATFINITE.E5M2.F32.PACK_AB_MERGE_C R211, R35, R30, RZ ;  /* 0x0000001e23d3723e */ /* 0x000fe200048060ff */
[----:B------:R-:W-:Y:S02]  /*6d20*/  HADD2.F32 R118, -RZ, R117.H1_H1 ;  /* 0x30000075ff767230 */ /* 0x000fe40000004100 */
[C---:B------:R-:W-:Y:S01]  /*6d30*/  FMUL R34, R78.reuse, R38 ;  /* 0x000000264e227220 */ /* 0x040fe20000400000 */
[----:B------:R-:W-:Y:S01]  /*6d40*/  HADD2.F32 R117, -RZ, R119.H0_H0 ;  /* 0x20000077ff757230 */ /* 0x000fe20000004100 */
[----:B------:R-:W-:Y:S01]  /*6d50*/  F2FP.SATFINITE.E5M2.F32.PACK_AB_MERGE_C R211, R29, R28, R211 ;  /* 0x0000001c1dd3723e */ /* 0x000fe200048060d3 */
[C---:B------:R-:W-:Y:S01]  /*6d60*/  FMUL R39, R78.reuse, R39 ;  /* 0x000000274e277220 */ /* 0x040fe20000400000 */
[--C-:B------:R-:W-:Y:S02]  /*6d70*/  HADD2.F32 R119, -RZ, R121.reuse.H0_H0 ;  /* 0x20000079ff777230 */ /* 0x100fe40000004100 */
[C---:B------:R-:W-:Y:S01]  /*6d80*/  FFMA R34, R81.reuse, R115, R34 ;  /* 0x0000007351227223 */ /* 0x040fe20000000022 */
[----:B------:R-:W-:Y:S01]  /*6d90*/  HADD2.F32 R122, -RZ, R121.H1_H1 ;  /* 0x30000079ff7a7230 */ /* 0x000fe20000004100 */
[----:B------:R1:W-:Y:S01]  /*6da0*/  STS.128 [R192+0x8010], R208 ;  /* 0x008010d0c0007388 */ /* 0x0003e20000000c00 */
[----:B------:R-:W-:Y:S02]  /*6db0*/  HADD2.F32 R121, -RZ, R123.H0_H0 ;  /* 0x2000007bff797230 */ /* 0x000fe40000004100 */
[C---:B------:R-:W-:Y:S01]  /*6dc0*/  FFMA R39, R81.reuse, R118, R39 ;  /* 0x0000007651277223 */ /* 0x040fe20000000027 */
[C---:B------:R-:W-:Y:S01]  /*6dd0*/  FFMA R36, R81.reuse, R117, R36 ;  /* 0x0000007551247223 */ /* 0x040fe20000000024 */
[----:B------:R-:W-:Y:S01]  /*6de0*/  FFMA R37, R81, R120, R37 ;  /* 0x0000007851257223 */ /* 0x000fe20000000025 */
[C---:B------:R-:W-:Y:S01]  /*6df0*/  FMUL R38, R78.reuse, R42 ;  /* 0x0000002a4e267220 */ /* 0x040fe20000400000 */
[----:B------:R-:W-:Y:S01]  /*6e00*/  ISETP.NE.AND P0, PT, R189, RZ, PT ;  /* 0x000000ffbd00720c */ /* 0x000fe20003f05270 */
[C---:B------:R-:W-:Y:S01]  /*6e10*/  FMUL R43, R78.reuse, R43 ;  /* 0x0000002b4e2b7220 */ /* 0x040fe20000400000 */
[--C-:B------:R-:W-:Y:S01]  /*6e20*/  HADD2.F32 R123, -RZ, R125.reuse.H0_H0 ;  /* 0x2000007dff7b7230 */ /* 0x100fe20000004100 */
[----:B------:R-:W-:Y:S01]  /*6e30*/  F2FP.SATFINITE.E5M2.F32.PACK_AB_MERGE_C R212, R39, R34, RZ ;  /* 0x0000002227d4723e */ /* 0x000fe200048060ff */
[C---:B------:R-:W-:Y:S01]  /*6e40*/  FFMA R38, R81.reuse, R119, R38 ;  /* 0x0000007751267223 */ /* 0x040fe20000000026 */
[C---:B------:R-:W-:Y:S01]  /*6e50*/  FFMA R43, R81.reuse, R122, R43 ;  /* 0x0000007a512b7223 */ /* 0x040fe2000000002b */
[----:B------:R-:W-:Y:S01]  /*6e60*/  FFMA R40, R81, R121, R40 ;  /* 0x0000007951287223 */ /* 0x000fe20000000028 */
[----:B------:R-:W-:Y:S01]  /*6e70*/  F2FP.SATFINITE.E5M2.F32.PACK_AB_MERGE_C R212, R33, R32, R212 ;  /* 0x0000002021d4723e */ /* 0x000fe200048060d4 */
[----:B------:R-:W-:Y:S01]  /*6e80*/  FFMA R41, R81, R124, R41 ;  /* 0x0000007c51297223 */ /* 0x000fe20000000029 */
[----:B------:R-:W-:Y:S01]  /*6e90*/  HADD2.F32 R126, -RZ, R125.H1_H1 ;  /* 0x3000007dff7e7230 */ /* 0x000fe20000004100 */
[----:B------:R-:W-:Y:S01]  /*6ea0*/  F2FP.SATFINITE.E5M2.F32.PACK_AB_MERGE_C R213, R43, R38, RZ ;  /* 0x000000262bd5723e */ /* 0x000fe200048060ff */
[----:B------:R-:W-:Y:S02]  /*6eb0*/  HADD2.F32 R125, -RZ, R127.H0_H0 ;  /* 0x2000007fff7d7230 */ /* 0x000fe40000004100 */
[C---:B------:R-:W-:Y:S01]  /*6ec0*/  FMUL R42, R78.reuse, R46 ;  /* 0x0000002e4e2a7220 */ /* 0x040fe20000400000 */
[----:B------:R-:W-:Y:S01]  /*6ed0*/  FMUL R47, R78, R47 ;  /* 0x0000002f4e2f7220 */ /* 0x000fe20000400000 */
[--C-:B------:R-:W-:Y:S01]  /*6ee0*/  HADD2.F32 R127, -RZ, R129.reuse.H0_H0 ;  /* 0x20000081ff7f7230 */ /* 0x100fe20000004100 */
[----:B------:R-:W-:Y:S01]  /*6ef0*/  F2FP.SATFINITE.E5M2.F32.PACK_AB_MERGE_C R213, R37, R36, R213 ;  /* 0x0000002425d5723e */ /* 0x000fe200048060d5 */
[C---:B------:R-:W-:Y:S01]  /*6f00*/  FFMA R42, R81.reuse, R123, R42 ;  /* 0x0000007b512a7223 */ /* 0x040fe2000000002a */
[C---:B------:R-:W-:Y:S01]  /*6f10*/  FFMA R47, R81.reuse, R126, R47 ;  /* 0x0000007e512f7223 */ /* 0x040fe2000000002f */
[C---:B------:R-:W-:Y:S01]  /*6f20*/  FFMA R44, R81.reuse, R125, R44 ;  /* 0x0000007d512c7223 */ /* 0x040fe2000000002c */
[----:B------:R-:W-:Y:S01]  /*6f30*/  ISETP.NE.AND P6, PT, R198, RZ, PT ;  /* 0x000000ffc600720c */ /* 0x000fe20003fc5270 */
[----:B------:R-:W-:Y:S01]  /*6f40*/  FFMA R45, R81, R128, R45 ;  /* 0x00000080512d7223 */ /* 0x000fe2000000002d */
[----:B------:R-:W-:Y:S01]  /*6f50*/  HADD2.F32 R130, -RZ, R129.H1_H1 ;  /* 0x30000081ff827230 */ /* 0x000fe20000004100 */
[----:B------:R-:W-:Y:S01]  /*6f60*/  F2FP.SATFINITE.E5M2.F32.PACK_AB_MERGE_C R214, R47, R42, RZ ;  /* 0x0000002a2fd6723e */ /* 0x000fe200048060ff */
[----:B------:R-:W-:Y:S02]  /*6f70*/  HADD2.F32 R129, -RZ, R131.H0_H0 ;  /* 0x20000083ff817230 */ /* 0x000fe40000004100 */
[C---:B------:R-:W-:Y:S01]  /*6f80*/  FMUL R46, R78.reuse, R50 ;  /* 0x000000324e2e7220 */ /* 0x040fe20000400000 */
[C---:B------:R-:W-:Y:S01]  /*6f90*/  FMUL R51, R78.reuse, R51 ;  /* 0x000000334e337220 */ /* 0x040fe20000400000 */
[--C-:B------:R-:W-:Y:S02]  /*6fa0*/  HADD2.F32 R131, -RZ, R133.reuse.H0_H0 ;  /* 0x20000085ff837230 */ /* 0x100fe40000004100 */
[C---:B------:R-:W-:Y:S01]  /*6fb0*/  FMUL R50, R78.reuse, R54 ;  /* 0x000000364e327220 */ /* 0x040fe20000400000 */
[C---:B------:R-:W-:Y:S01]  /*6fc0*/  FFMA R46, R81.reuse, R127, R46 ;  /* 0x0000007f512e7223 */ /* 0x040fe2000000002e */
[----:B------:R-:W-:Y:S02]  /*6fd0*/  HADD2.F32 R134, -RZ, R133.H1_H1 ;  /* 0x30000085ff867230 */ /* 0x000fe40000004100 */
[C---:B------:R-:W-:Y:S01]  /*6fe0*/  FFMA R51, R81.reuse, R130, R51 ;  /* 0x0000008251337223 */ /* 0x040fe20000000033 */
[----:B------:R-:W-:Y:S02]  /*6ff0*/  HADD2.F32 R133, -RZ, R135.H0_H0 ;  /* 0x20000087ff857230 */ /* 0x000fe40000004100 */
[C---:B------:R-:W-:Y:S01]  /*7000*/  FMUL R55, R78.reuse, R55 ;  /* 0x000000374e377220 */ /* 0x040fe20000400000 */
[C---:B------:R-:W-:Y:S01]  /*7010*/  FFMA R48, R81.reuse, R129, R48 ;  /* 0x0000008151307223 */ /* 0x040fe20000000030 */
[C---:B------:R-:W-:Y:S01]  /*7020*/  FFMA R49, R81.reuse, R132, R49 ;  /* 0x0000008451317223 */ /* 0x040fe20000000031 */
[--C-:B------:R-:W-:Y:S02]  /*7030*/  HADD2.F32 R135, -RZ, R137.reuse.H0_H0 ;  /* 0x20000089ff877230 */ /* 0x100fe40000004100 */
[C---:B------:R-:W-:Y:S01]  /*7040*/  FFMA R50, R81.reuse, R131, R50 ;  /* 0x0000008351327223 */ /* 0x040fe20000000032 */
[----:B------:R-:W-:Y:S02]  /*7050*/  HADD2.F32 R138, -RZ, R137.H1_H1 ;  /* 0x30000089ff8a7230 */ /* 0x000fe40000004100 */
[C---:B------:R-:W-:Y:S01]  /*7060*/  FMUL R54, R78.reuse, R58 ;  /* 0x0000003a4e367220 */ /* 0x040fe20000400000 */
[----:B------:R-:W-:Y:S02]  /*7070*/  HADD2.F32 R137, -RZ, R139.H0_H0 ;  /* 0x2000008bff897230 */ /* 0x000fe40000004100 */
[C---:B------:R-:W-:Y:S01]  /*7080*/  FFMA R55, R81.reuse, R134, R55 ;  /* 0x0000008651377223 */ /* 0x040fe20000000037 */
        /* <DEDUP_REMOVED lines=16> */
[----:B------:R-:W-:Y:S01]  /*7190*/  FFMA R63, R81, R142, R63 ;  /* 0x0000008e513f7223 */ /* 0x000fe2000000003f */
[----:B------:R-:W-:Y:S01]  /*71a0*/  FMUL R67, R78, R67 ;  /* 0x000000434e437220 */ /* 0x000fe20000400000 */
[----:B------:R-:W-:Y:S01]  /*71b0*/  F2FP.SATFINITE.E5M2.F32.PACK_AB_MERGE_C R215, R51, R46, RZ ;  /* 0x0000002e33d7723e */ /* 0x000fe200048060ff */
[C---:B------:R-:W-:Y:S01]  /*71c0*/  FFMA R60, R81.reuse, R141, R60 ;  /* 0x0000008d513c7223 */ /* 0x040fe2000000003c */
[C---:B------:R-:W-:Y:S01]  /*71d0*/  FFMA R61, R81.reuse, R144, R61 ;  /* 0x00000090513d7223 */ /* 0x040fe2000000003d */
[C---:B------:R-:W-:Y:S01]  /*71e0*/  FFMA R62, R81.reuse, R143, R62 ;  /* 0x0000008f513e7223 */ /* 0x040fe2000000003e */
[----:B------:R-:W-:Y:S01]  /*71f0*/  FFMA R67, R81, R146, R67 ;  /* 0x0000009251437223 */ /* 0x000fe20000000043 */
[----:B------:R-:W-:Y:S02]  /*7200*/  F2FP.SATFINITE.E5M2.F32.PACK_AB_MERGE_C R214, R41, R40, R214 ;  /* 0x0000002829d6723e */ /* 0x000fe400048060d6 */
[----:B------:R-:W-:Y:S02]  /*7210*/  F2FP.SATFINITE.E5M2.F32.PACK_AB_MERGE_C R215, R45, R44, R215 ;  /* 0x0000002c2dd7723e */ /* 0x000fe400048060d7 */
[----:B------:R-:W-:Y:S02]  /*7220*/  F2FP.SATFINITE.E5M2.F32.PACK_AB_MERGE_C R216, R55, R50, RZ ;  /* 0x0000003237d8723e */ /* 0x000fe400048060ff */
[----:B------:R-:W-:Y:S01]  /*7230*/  F2FP.SATFINITE.E5M2.F32.PACK_AB_MERGE_C R217, R59, R54, RZ ;  /* 0x000000363bd9723e */ /* 0x000fe200048060ff */
[----:B------:R1:W-:Y:S01]  /*7240*/  STS.128 [R195+0x8020], R212 ;  /* 0x008020d4c3007388 */ /* 0x0003e20000000c00 */
[----:B------:R-:W-:Y:S02]  /*7250*/  F2FP.SATFINITE.E5M2.F32.PACK_AB_MERGE_C R218, R63, R58, RZ ;  /* 0x0000003a3fda723e */ /* 0x000fe400048060ff */
[----:B------:R-:W-:Y:S02]  /*7260*/  F2FP.SATFINITE.E5M2.F32.PACK_AB_MERGE_C R219, R67, R62, RZ ;  /* 0x0000003e43db723e */ /* 0x000fe400048060ff */
[----:B------:R-:W-:Y:S02]  /*7270*/  F2FP.SATFINITE.E5M2.F32.PACK_AB_MERGE_C R216, R49, R48, R216 ;  /* 0x0000003031d8723e */ /* 0x000fe400048060d8 */
[----:B------:R-:W-:Y:S02]  /*7280*/  F2FP.SATFINITE.E5M2.F32.PACK_AB_MERGE_C R217, R53, R52, R217 ;  /* 0x0000003435d9723e */ /* 0x000fe400048060d9 */
[----:B------:R-:W-:Y:S02]  /*7290*/  F2FP.SATFINITE.E5M2.F32.PACK_AB_MERGE_C R218, R57, R56, R218 ;  /* 0x0000003839da723e */ /* 0x000fe400048060da */
[----:B------:R-:W-:Y:S02]  /*72a0*/  F2FP.SATFINITE.E5M2.F32.PACK_AB_MERGE_C R219, R61, R60, R219 ;  /* 0x0000003c3ddb723e */ /* 0x000fe400048060db */
[----:B------:R-:W-:Y:S02]  /*72b0*/  LEA R204, R181, UR49, 0x3 ;  /* 0x00000031b5cc7c11 */ /* 0x000fe4000f8e18ff */
[----:B------:R-:W-:Y:S01]  /*72c0*/  @P6 SHF.L.U32 R221, R180, 0x1f, RZ ;  /* 0x0000001fb4dd6819 */ /* 0x000fe200000006ff */
[----:B------:R1:W-:Y:S01]  /*72d0*/  STS.128 [R194+0x8010], R216 ;  /* 0x008010d8c2007388 */ /* 0x0003e20000000c00 */
[----:B------:R-:W-:Y:S01]  /*72e0*/  @!PT LDS RZ, [RZ] ;  /* 0x00000000fffff984 */ /* 0x000fe20000000800 */
[----:B------:R-:W-:Y:S01]  /*72f0*/  @!PT LDS RZ, [RZ] ;  /* 0x00000000fffff984 */ /* 0x000fe20000000800 */
[----:B------:R-:W-:Y:S01]  /*7300*/  @!PT LDS RZ, [RZ] ;  /* 0x00000000fffff984 */ /* 0x000fe20000000800 */
[----:B------:R-:W-:Y:S01]  /*7310*/  @!PT LDS RZ, [RZ] ;  /* 0x00000000fffff984 */ /* 0x000fe20000000800 */
[----:B------:R2:W-:Y:S07]  /*7320*/  MEMBAR.ALL.CTA ;  /* 0x0000000000007992 */ /* 0x0005ee0000008000 */
[----:B--2---:R-:W2:Y:S02]  /*7330*/  FENCE.VIEW.ASYNC.S ;  /* 0x00000000000073c6 */ /* 0x004ea40000000000 */
[----:B--2---:R-:W-:Y:S06]  /*7340*/  BAR.SYNC.DEFER_BLOCKING 0x1, 0x80 ;  /* 0x0042000000007b1d */ /* 0x004fec0000010000 */
[----:B------:R-:W-:Y:S05]  /*7350*/  @P0 BRA `(.L_x_109) ;  /* 0x0000000000280947 */ /* 0x000fea0003800000 */
[----:B------:R-:W-:Y:S02]  /*7360*/  UIADD3 UR4, UPT, UPT, UR49, 0x8200, URZ ;  /* 0x0000820031047890 */ /* 0x000fe4000fffe0ff */
[----:B------:R-:W-:Y:S01]  /*7370*/  UIADD3 UR6, UP0, UPT, UR52, 0x680, URZ ;  /* 0x0000068034067890 */ /* 0x000fe2000ff1e0ff */
[----:B------:R-:W-:Y:S03]  /*7380*/  UMOV UR43, UR36 ;  /* 0x00000024002b7c82 */ /* 0x000fe60008000000 */
[----:B------:R-:W-:Y:S01]  /*7390*/  MOV R188, UR4 ;  /* 0x0000000400bc7c02 */ /* 0x000fe20008000f00 */
[----:B------:R-:W-:Y:S03]  /*73a0*/  UIADD3.X UR7, UPT, UPT, URZ, UR53, URZ, UP0, !UPT ;  /* 0x00000035ff077290 */ /* 0x000fe600087fe4ff */
[----:B------:R-:W-:Y:S11]  /*73b0*/  R2UR UR40, R188 ;  /* 0x00000000bc2872ca */ /* 0x000ff600000e0000 */
[----:B------:R-:W-:Y:S02]  /*73c0*/  @!UPT UIADD3 URZ, UPT, UPT, URZ, URZ, URZ ;  /* 0x000000fffffff290 */ /* 0x000fe4000fffe0ff */
[----:B------:R2:W-:Y:S01]  /*73d0*/  UTMASTG.3D [UR40], [UR6] ;  /* 0x00000028060073b5 */ /* 0x0005e20008010000 */
[----:B------:R0:W-:Y:S01]  /*73e0*/  UTMACMDFLUSH ;  /* 0x00000000000079b7 */ /* 0x0001e20000000000 */
[----:B--2---:R-:W-:Y:S04]  /*73f0*/  DEPBAR.LE SB0, 0x1 ;  /* 0x000080400000791a */ /* 0x004fe80000000000 */
.L_x_109:
[----:B------:R-:W-:Y:S05]  /*7400*/  BSYNC.RECONVERGENT B0 ;  /* 0x0000000000007941 */ /* 0x000fea0003800200 */
.L_x_108:
[----:B------:R-:W-:Y:S06]  /*7410*/  BAR.SYNC.DEFER_BLOCKING 0x1, 0x80 ;  /* 0x0042000000007b1d */ /* 0x000fec0000010000 */
[----:B------:R-:W2:Y:S01]  /*7420*/  @P6 SYNCS.PHASECHK.TRANS64.TRYWAIT P0, [R204+URZ+0xe0], R221 ;  /* 0x0000e0ddcc0065a7 */ /* 0x000ea200080011ff */
[----:B------:R-:W-:Y:S01]  /*7430*/  BSSY B1, `(.L_x_110) ;  /* 0x0000023000017945 */ /* 0x000fe20003800000 */
[----:B--2---:R-:W-:Y:S03]  /*7440*/  @P6 SEL R196, RZ, 0x1, !P0 ;  /* 0x00000001ffc46807 */ /* 0x004fe60004000000 */
[----:B------:R-:W-:Y:S05]  /*7450*/  @!P6 BRA `(.L_x_111) ;  /* 0x000000000080e947 */ /* 0x000fea0003800000 */
[----:B------:R-:W-:Y:S01]  /*7460*/  ISETP.NE.AND P1, PT, R197, RZ, PT ;  /* 0x000000ffc500720c */ /* 0x000fe20003f25270 */
[----:B------:R-:W-:Y:S01]  /*7470*/  BSSY B0, `(.L_x_112) ;  /* 0x000000a000007945 */ /* 0x000fe20003800000 */
[----:B------:R-:W-:Y:S11]  /*7480*/  ISETP.NE.AND P0, PT, R196, RZ, PT ;  /* 0x000000ffc400720c */ /* 0x000ff60003f05270 */
[----:B------:R-:W-:Y:S04]  /*7490*/  @P1 IMAD R0, R181, 0x2000, R186 ;  /* 0x00002000b5001824 */ /* 0x000fe800078e02ba */
[C---:B------:R-:W-:Y:S01]  /*74a0*/  @P1 IMAD.IADD R6, R0.reuse, 0x1, R199 ;  /* 0x0000000100061824 */ /* 0x040fe200078e02c7 */
[----:B------:R-:W-:Y:S03]  /*74b0*/  @P1 IADD3 R4, PT, PT, R0, R207, RZ ;  /* 0x000000cf00041210 */ /* 0x000fe60007ffe0ff */
[----:B------:R-:W-:Y:S01]  /*74c0*/  @P1 IMAD.IADD R2, R205, 0x1, R6 ;  /* 0x00000001cd021824 */ /* 0x000fe200078e0206 */
[----:B------:R-:W-:Y:S06]  /*74d0*/  @P0 BRA `(.L_x_113) ;  /* 0x00000000000c0947 */ /* 0x000fec0003800000 */
[----:B------:R-:W-:Y:S04]  /*74e0*/  SHF.L.U32 R3, R180, 0x1f, RZ ;  /* 0x0000001fb4037819 */ /* 0x000fe800000006ff */
[----:B------:R-:W2:Y:S02]  /*74f0*/  SYNCS.PHASECHK.TRANS64.TRYWAIT P0, [R204+URZ+0xe0], R3 ;  /* 0x0000e003cc0075a7 */ /* 0x000ea400080011ff */
[----:B--2---:R-:W-:Y:S05]  /*7500*/  @!P0 BRA `(.L_x_114) ;  /* 0x0000004c00bc8947 */ /* 0x004fea0003800000 */
.L_x_113:
[----:B------:R-:W-:Y:S05]  /*7510*/  BSYNC B0 ;  /* 0x0000000000007941 */ /* 0x000fea0003800000 */
.L_x_112:
[----:B------:R-:W-:Y:S01]  /*7520*/  ISETP.NE.AND P0, PT, R197, RZ, PT ;  /* 0x000000ffc500720c */ /* 0x000fe20003f05270 */
[----:B--2---:R-:W-:Y:S02]  /*7530*/  VIADD R204, R204, 0x100 ;  /* 0x00000100cccc7836 */ /* 0x004fe40000000000 */
[----:B------:R-:W-:Y:S02]  /*7540*/  IMAD.U32 R3, RZ, RZ, UR37 ;  /* 0x00000025ff037e24 */ /* 0x000fe4000f8e00ff */
[----:B------:R-:W-:Y:S03]  /*7550*/  VIADD R181, R181, 0x1 ;  /* 0x00000001b5b57836 */ /* 0x000fe60000000000 */
[----:B------:R-:W-:Y:S05]  /*7560*/  PRMT R3, R3, 0x654, R204 ;  /* 0x0000065403037816 */ /* 0x000fea00000000cc */
[----:B------:R2:W3:Y:S04]  /*7570*/  @P0 LDS.128 R148, [R0] ;  /* 0x0000000000940984 */ /* 0x0004e80000000c00 */
[----:B------:R2:W4:Y:S04]  /*7580*/  @P0 LDS.128 R156, [R4+0x20] ;  /* 0x00002000049c0984 */ /* 0x0005280000000c00 */
        /* <DEDUP_REMOVED lines=9> */
[----:B------:R-:W-:Y:S01]  /*7620*/  SEL R181, R181, RZ, P0 ;  /* 0x000000ffb5b57207 */ /* 0x000fe20000000000 */
[----:B-----5:R5:W-:Y:S02]  /*7630*/  SYNCS.ARRIVE.TRANS64.RED.A1T0 RZ, [R3+URZ], RZ ;  /* 0x000000ff03ff79a7 */ /* 0x020be400081004ff */
[----:B-----5:R-:W-:Y:S04]  /*7640*/  SEL R3, RZ, 0x1, P0 ;  /* 0x00000001ff037807 */ /* 0x020fe80000000000 */
[----:B--234-:R-:W-:Y:S02]  /*7650*/  LOP3.LUT R180, R180, R3, RZ, 0x3c, !PT ;  /* 0x00000003b4b47212 */ /* 0x01cfe400078e3cff */
.L_x_111:
[----:B------:R-:W-:Y:S05]  /*7660*/  BSYNC B1 ;  /* 0x0000000000017941 */ /* 0x000fea0003800000 */
.L_x_110:
[----:B------:R-:W-:Y:S01]  /*7670*/  VIADD R0, R80, 0x40 ;  /* 0x0000004050007836 */ /* 0x000fe20000000000 */
[----:B------:R-:W-:Y:S04]  /*7680*/  BSSY.RECONVERGENT B6, `(.L_x_115) ;  /* 0x0000015000067945 */ /* 0x000fe80003800200 */
[----:B------:R-:W-:Y:S04]  /*7690*/  SHF.R.U32.HI R0, RZ, 0x15, R0 ;  /* 0x00000015ff007819 */ /* 0x000fe80000011600 */
[----:B------:R-:W-:Y:S11]  /*76a0*/  LOP3.LUT P0, RZ, R0, 0x3, R173, 0x48, !PT ;  /* 0x0000000300ff7812 */ /* 0x000ff600078048ad */
[----:B------:R-:W-:Y:S02]  /*76b0*/  @!UPT UIADD3 URZ, UPT, UPT, URZ, URZ, URZ ;  /* 0x000000fffffff290 */ /* 0x000fe4000fffe0ff */
[----:B------:R-:W-:Y:S05]  /*76c0*/  @!P0 BRA `(.L_x_116) ;  /* 0x0000000000408947 */ /* 0x000fea0003800000 */
[----:B------:R-:W2:Y:S01]  /*76d0*/  LDCU.64 UR8, c[0x4][0x78] ;  /* 0x01000f00ff0877ac */ /* 0x000ea20008000a00 */
[----:B------:R-:W-:Y:S01]  /*76e0*/  MOV R3, 0x0 ;  /* 0x0000000000037802 */ /* 0x000fe20000000f00 */
[----:B------:R-:W-:Y:S02]  /*76f0*/  HFMA2 R12, -RZ, RZ, 0, 5.9604644775390625e-08 ;  /* 0x00000001ff0c7431 */ /* 0x000fe400000001ff */
[----:B------:R-:W-:Y:S02]  /*7700*/  IMAD.MOV.U32 R8, RZ, RZ, 0x192 ;  /* 0x00000192ff087424 */ /* 0x000fe400078e00ff */
[----:B------:R-:W-:Y:S01]  /*7710*/  IMAD.MOV.U32 R13, RZ, RZ, RZ ;  /* 0x000000ffff0d7224 */ /* 0x000fe200078e00ff */
[----:B------:R-:W3:Y:S01]  /*7720*/  LDCU.64 UR6, c[0x4][0x80] ;  /* 0x01001000ff0677ac */ /* 0x000ee20008000a00 */
[----:B------:R-:W4:Y:S01]  /*7730*/  LDC.64 R2, c[0x4][R3] ;  /* 0x0100000003027b82 */ /* 0x000f220000000a00 */
[----:B------:R-:W5:Y:S01]  /*7740*/  LDCU.64 UR4, c[0x4][0x18] ;  /* 0x01000300ff0477ac */ /* 0x000f620008000a00 */
[----:B--2---:R-:W-:Y:S01]  /*7750*/  MOV R5, UR9 ;  /* 0x0000000900057c02 */ /* 0x004fe20008000f00 */
[----:B------:R-:W-:Y:S01]  /*7760*/  IMAD.U32 R4, RZ, RZ, UR8 ;  /* 0x00000008ff047e24 */ /* 0x000fe2000f8e00ff */
[----:B---3--:R-:W-:Y:S01]  /*7770*/  MOV R7, UR7 ;  /* 0x0000000700077c02 */ /* 0x008fe20008000f00 */
[----:B------:R-:W-:Y:S01]  /*7780*/  IMAD.U32 R6, RZ, RZ, UR6 ;  /* 0x00000006ff067e24 */ /* 0x000fe2000f8e00ff */
[----:B-----5:R-:W-:Y:S01]  /*7790*/  MOV R11, UR5 ;  /* 0x00000005000b7c02 */ /* 0x020fe20008000f00 */
[----:B------:R-:W-:Y:S02]  /*77a0*/  IMAD.U32 R10, RZ, RZ, UR4 ;  /* 0x00000004ff0a7e24 */ /* 0x000fe4000f8e00ff */
[----:B------:R-:W-:Y:S07]  /*77b0*/  LEPC R20, `(.L_x_116) ;  /* 0x000000001014794e */ /* 0x000fee0000000000 */
[----:B-1--4-:R-:W-:Y:S05]  /*77c0*/  CALL.ABS.NOINC R2 ;  /* 0x0000000002007343 */ /* 0x012fea0003c00000 */
.L_x_116:
[----:B------:R-:W-:Y:S05]  /*77d0*/  BSYNC.RECONVERGENT B6 ;  /* 0x0000000000067941 */ /* 0x000fea0003800200 */
.L_x_115:
[----:B------:R-:W-:Y:S01]  /*77e0*/  F2FP.F16.E5M2.UNPACK_B R4, R149 ;  /* 0x00000095ff04723e */ /* 0x000fe200020004ff */
[----:B------:R-:W-:Y:S05]  /*77f0*/  WARPSYNC.ALL ;  /* 0x0000000000007948 */ /* 0x000fea0003800000 */
[----:B------:R-:W-:Y:S01]  /*7800*/  R2UR UR4, R80 ;  /* 0x00000000500472ca */ /* 0x000fe200000e0000 */
[--C-:B------:R-:W-:Y:S01]  /*7810*/  HADD2.F32 R88, -RZ, R4.reuse.H0_H0 ;  /* 0x20000004ff587230 */ /* 0x100fe20000004100 */
[-C--:B------:R-:W-:Y:S01]  /*7820*/  F2FP.F16.E5M2.UNPACK_B R0, R148.reuse ;  /* 0x00000094ff00723e */ /* 0x080fe200020004ff */
[----:B------:R-:W-:Y:S01]  /*7830*/  HADD2.F32 R83, -RZ, R4.H1_H1 ;  /* 0x30000004ff537230 */ /* 0x000fe20000004100 */
[----:B------:R-:W-:Y:S01]  /*7840*/  F2FP.F16.E5M2.UNPACK_B R4, R151 ;  /* 0x00000097ff04723e */ /* 0x000fe200020004ff */
[----:B------:R-:W-:Y:S01]  /*7850*/  BSSY.RECONVERGENT B0, `(.L_x_117) ;  /* 0x0000116000007945 */ /* 0x000fe20003800200 */
[----:B------:R-:W-:Y:S01]  /*7860*/  F2FP.F16.E5M2.UNPACK_B R3, R148.H1 ;  /* 0x00000094ff03723e */ /* 0x000fe200030004ff */
[--C-:B------:R-:W-:Y:S01]  /*7870*/  HADD2.F32 R2, -RZ, R0.reuse.H0_H0 ;  /* 0x20000000ff027230 */ /* 0x100fe20000004100 */
[----:B-1----:R-:W-:Y:S01]  /*7880*/  F2FP.F16.E5M2.UNPACK_B R135, R162 ;  /* 0x000000a2ff87723e */ /* 0x002fe200020004ff */
[----:B------:R-:W-:Y:S01]  /*7890*/  HADD2.F32 R82, -RZ, R0.H1_H1 ;  /* 0x30000000ff527230 */ /* 0x000fe20000004100 */
[----:B------:R-:W-:Y:S01]  /*78a0*/  F2FP.F16.E5M2.UNPACK_B R0, R149.H1 ;  /* 0x00000095ff00723e */ /* 0x000fe200030004ff */
[--C-:B------:R-:W-:Y:S01]  /*78b0*/  HADD2.F32 R84, -RZ, R3.reuse.H0_H0 ;  /* 0x20000003ff547230 */ /* 0x100fe20000004100 */
[----:B------:R-:W-:Y:S01]  /*78c0*/  F2FP.F16.E5M2.UNPACK_B R125, R159.H1 ;  /* 0x0000009fff7d723e */ /* 0x000fe200030004ff */
[----:B------:R-:W-:Y:S01]  /*78d0*/  HADD2.F32 R86, -RZ, R3.H1_H1 ;  /* 0x30000003ff567230 */ /* 0x000fe20000004100 */
[-C--:B------:R-:W-:Y:S01]  /*78e0*/  F2FP.F16.E5M2.UNPACK_B R3, R150.reuse ;  /* 0x00000096ff03723e */ /* 0x080fe200020004ff */
[--C-:B------:R-:W-:Y:S01]  /*78f0*/  HADD2.F32 R90, -RZ, R0.reuse.H0_H0 ;  /* 0x20000000ff5a7230 */ /* 0x100fe20000004100 */
[----:B------:R-:W-:Y:S01]  /*7900*/  ISETP.NE.AND P0, PT, R189, RZ, PT ;  /* 0x000000ffbd00720c */ /* 0x000fe20003f05270 */
[----:B------:R-:W-:Y:S01]  /*7910*/  HADD2.F32 R85, -RZ, R0.H1_H1 ;  /* 0x30000000ff557230 */ /* 0x000fe20000004100 */
[----:B------:R-:W-:Y:S01]  /*7920*/  F2FP.F16.E5M2.UNPACK_B R0, R150.H1 ;  /* 0x00000096ff00723e */ /* 0x000fe200030004ff */
[--C-:B------:R-:W-:Y:S01]  /*7930*/  HADD2.F32 R92, -RZ, R3.reuse.H0_H0 ;  /* 0x20000003ff5c7230 */ /* 0x100fe20000004100 */
[----:B------:R-:W-:Y:S01]  /*7940*/  ISETP.NE.AND P6, PT, R198, RZ, PT ;  /* 0x000000ffc600720c */ /* 0x000fe20003fc5270 */
[----:B------:R-:W-:Y:S01]  /*7950*/  HADD2.F32 R87, -RZ, R3.H1_H1 ;  /* 0x30000003ff577230 */ /* 0x000fe20000004100 */
[----:B------:R-:W-:Y:S01]  /*7960*/  F2FP.F16.E5M2.UNPACK_B R3, R151.H1 ;  /* 0x00000097ff03723e */ /* 0x000fe200030004ff */
[--C-:B------:R-:W-:Y:S02]  /*7970*/  HADD2.F32 R94, -RZ, R0.reuse.H0_H0 ;  /* 0x20000000ff5e7230 */ /* 0x100fe40000004100 */
[----:B------:R-:W-:Y:S01]  /*7980*/  HADD2.F32 R89, -RZ, R0.H1_H1 ;  /* 0x30000000ff597230 */ /* 0x000fe20000004100 */
[-C--:B------:R-:W-:Y:S01]  /*7990*/  F2FP.F16.E5M2.UNPACK_B R0, R152.reuse ;  /* 0x00000098ff00723e */ /* 0x080fe200020004ff */
[--C-:B------:R-:W-:Y:S02]  /*79a0*/  HADD2.F32 R96, -RZ, R4.reuse.H0_H0 ;  /* 0x20000004ff607230 */ /* 0x100fe40000004100 */
[----:B------:R-:W-:Y:S01]  /*79b0*/  HADD2.F32 R91, -RZ, R4.H1_H1 ;  /* 0x30000004ff5b7230 */ /* 0x000fe20000004100 */
[-C--:B------:R-:W-:Y:S01]  /*79c0*/  F2FP.F16.E5M2.UNPACK_B R4, R153.reuse ;  /* 0x00000099ff04723e */ /* 0x080fe200020004ff */
[--C-:B------:R-:W-:Y:S02]  /*79d0*/  HADD2.F32 R100, -RZ, R0.reuse.H0_H0 ;  /* 0x20000000ff647230 */ /* 0x100fe40000004100 */
[----:B------:R-:W-:Y:S01]  /*79e0*/  HADD2.F32 R95, -RZ, R0.H1_H1 ;  /* 0x30000000ff5f7230 */ /* 0x000fe20000004100 */
[----:B------:R-:W-:Y:S01]  /*79f0*/  F2FP.F16.E5M2.UNPACK_B R0, R153.H1 ;  /* 0x00000099ff00723e */ /* 0x000fe200030004ff */
[--C-:B------:R-:W-:Y:S02]  /*7a00*/  HADD2.F32 R98, -RZ, R3.reuse.H0_H0 ;  /* 0x20000003ff627230 */ /* 0x100fe40000004100 */
[----:B------:R-:W-:Y:S01]  /*7a10*/  HADD2.F32 R93, -RZ, R3.H1_H1 ;  /* 0x30000003ff5d7230 */ /* 0x000fe20000004100 */
[----:B------:R-:W-:Y:S01]  /*7a20*/  F2FP.F16.E5M2.UNPACK_B R3, R152.H1 ;  /* 0x00000098ff03723e */ /* 0x000fe200030004ff */
[--C-:B------:R-:W-:Y:S02]  /*7a30*/  HADD2.F32 R106, -RZ, R0.reuse.H0_H0 ;  /* 0x20000000ff6a7230 */ /* 0x100fe40000004100 */
[----:B------:R-:W-:Y:S01]  /*7a40*/  HADD2.F32 R101, -RZ, R0.H1_H1 ;  /* 0x30000000ff657230 */ /* 0x000fe20000004100 */
[-C--:B------:R-:W-:Y:S01]  /*7a50*/  F2FP.F16.E5M2.UNPACK_B R0, R154.reuse.H1 ;  /* 0x0000009aff00723e */ /* 0x080fe200030004ff */
[--C-:B------:R-:W-:Y:S02]  /*7a60*/  HADD2.F32 R104, -RZ, R4.reuse.H0_H0 ;  /* 0x20000004ff687230 */ /* 0x100fe40000004100 */
[----:B------:R-:W-:Y:S01]  /*7a70*/  HADD2.F32 R99, -RZ, R4.H1_H1 ;  /* 0x30000004ff637230 */ /* 0x000fe20000004100 */
[----:B------:R-:W-:Y:S01]  /*7a80*/  F2FP.F16.E5M2.UNPACK_B R4, R155 ;  /* 0x0000009bff04723e */ /* 0x000fe200020004ff */
[--C-:B------:R-:W-:Y:S02]  /*7a90*/  HADD2.F32 R102, -RZ, R3.reuse.H0_H0 ;  /* 0x20000003ff667230 */ /* 0x100fe40000004100 */
[----:B------:R-:W-:Y:S01]  /*7aa0*/  HADD2.F32 R97, -RZ, R3.H1_H1 ;  /* 0x30000003ff617230 */ /* 0x000fe20000004100 */
[----:B------:R-:W-:Y:S01]  /*7ab0*/  F2FP.F16.E5M2.UNPACK_B R3, R154 ;  /* 0x0000009aff03723e */ /* 0x000fe200020004ff */
[--C-:B------:R-:W-:Y:S02]  /*7ac0*/  HADD2.F32 R110, -RZ, R0.reuse.H0_H0 ;  /* 0x20000000ff6e7230 */ /* 0x100fe40000004100 */
[----:B------:R-:W-:Y:S01]  /*7ad0*/  HADD2.F32 R105, -RZ, R0.H1_H1 ;  /* 0x30000000ff697230 */ /* 0x000fe20000004100 */
[-C--:B------:R-:W-:Y:S01]  /*7ae0*/  F2FP.F16.E5M2.UNPACK_B R0, R156.reuse ;  /* 0x0000009cff00723e */ /* 0x080fe200020004ff */
[--C-:B------:R-:W-:Y:S02]  /*7af0*/  HADD2.F32 R112, -RZ, R4.reuse.H0_H0 ;  /* 0x20000004ff707230 */ /* 0x100fe40000004100 */
[----:B------:R-:W-:Y:S01]  /*7b00*/  HADD2.F32 R107, -RZ, R4.H1_H1 ;  /* 0x30000004ff6b7230 */ /* 0x000fe20000004100 */
[----:B------:R-:W-:Y:S01]  /*7b10*/  F2FP.F16.E5M2.UNPACK_B R4, R157 ;  /* 0x0000009dff04723e */ /* 0x000fe200020004ff */
[--C-:B------:R-:W-:Y:S02]  /*7b20*/  HADD2.F32 R108, -RZ, R3.reuse.H0_H0 ;  /* 0x20000003ff6c7230 */ /* 0x100fe40000004100 */
[----:B------:R-:W-:Y:S01]  /*7b30*/  HADD2.F32 R103, -RZ, R3.H1_H1 ;  /* 0x30000003ff677230 */ /* 0x000fe20000004100 */
[----:B------:R-:W-:Y:S01]  /*7b40*/  F2FP.F16.E5M2.UNPACK_B R3, R155.H1 ;  /* 0x0000009bff03723e */ /* 0x000fe200030004ff */
[--C-:B------:R-:W-:Y:S02]  /*7b50*/  HADD2.F32 R116, -RZ, R0.reuse.H0_H0 ;  /* 0x20000000ff747230 */ /* 0x100fe40000004100 */
[----:B------:R-:W-:Y:S01]  /*7b60*/  HADD2.F32 R111, -RZ, R0.H1_H1 ;  /* 0x30000000ff6f7230 */ /* 0x000fe20000004100 */
[----:B------:R-:W-:Y:S01]  /*7b70*/  F2FP.F16.E5M2.UNPACK_B R0, R156.H1 ;  /* 0x0000009cff00723e */ /* 0x000fe200030004ff */
[--C-:B------:R-:W-:Y:S02]  /*7b80*/  HADD2.F32 R120, -RZ, R4.reuse.H0_H0 ;  /* 0x20000004ff787230 */ /* 0x100fe40000004100 */
[----:B------:R-:W-:Y:S02]  /*7b90*/  HADD2.F32 R115, -RZ, R4.H1_H1 ;  /* 0x30000004ff737230 */ /* 0x000fe40000004100 */
[--C-:B------:R-:W-:Y:S01]  /*7ba0*/  HADD2.F32 R114, -RZ, R3.reuse.H0_H0 ;  /* 0x20000003ff727230 */ /* 0x100fe20000004100 */
[----:B------:R-:W1:Y:S01]  /*7bb0*/  LDTM.x64 R4, tmem[UR4+0x40] ;  /* 0x00004004000479ee */ /* 0x000e620008340000 */
[----:B------:R-:W-:Y:S01]  /*7bc0*/  HADD2.F32 R109, -RZ, R3.H1_H1 ;  /* 0x30000003ff6d7230 */ /* 0x000fe20000004100 */
[----:B------:R-:W-:Y:S01]  /*7bd0*/  F2FP.F16.E5M2.UNPACK_B R3, R157.H1 ;  /* 0x0000009dff03723e */ /* 0x000fe200030004ff */
        /* <DEDUP_REMOVED lines=14> */
[----:B------:R-:W-:Y:S01]  /*7cc0*/  F2FP.F16.E5M2.UNPACK_B R0, R160.H1 ;  /* 0x000000a0ff00723e */ /* 0x000fe200030004ff */
[--C-:B------:R-:W-:Y:S02]  /*7cd0*/  HADD2.F32 R132, -RZ, R3.reuse.H0_H0 ;  /* 0x20000003ff847230 */ /* 0x100fe40000004100 */
[C---:B-1----:R-:W-:Y:S01]  /*7ce0*/  FMUL R7, R78.reuse, R7 ;  /* 0x000000074e077220 */ /* 0x042fe20000400000 */
        /* <DEDUP_REMOVED lines=10> */
[C---:B------:R-:W-:Y:S01]  /*7d90*/  FMUL R0, R78.reuse, R4 ;  /* 0x000000044e007220 */ /* 0x040fe20000400000 */
[--C-:B------:R-:W-:Y:S01]  /*7da0*/  HADD2.F32 R140, -RZ, R135.reuse.H0_H0 ;  /* 0x20000087ff8c7230 */ /* 0x100fe20000004100 */
[----:B------:R-:W-:Y:S01]  /*7db0*/  F2FP.F16.E5M2.UNPACK_B R4, R163 ;  /* 0x000000a3ff04723e */ /* 0x000fe200020004ff */
[----:B------:R-:W-:Y:S02]  /*7dc0*/  HADD2.F32 R135, -RZ, R135.H1_H1 ;  /* 0x30000087ff877230 */ /* 0x000fe40000004100 */
[C---:B------:R-:W-:Y:S01]  /*7dd0*/  FFMA R0, R81.reuse, R2, R0 ;  /* 0x0000000251007223 */ /* 0x040fe20000000000 */
[C---:B------:R-:W-:Y:S01]  /*7de0*/  FMUL R2, R78.reuse, R5 ;  /* 0x000000054e027220 */ /* 0x040fe20000400000 */
[--C-:B------:R-:W-:Y:S01]  /*7df0*/  HADD2.F32 R142, -RZ, R3.reuse.H0_H0 ;  /* 0x20000003ff8e7230 */ /* 0x100fe20000004100 */
[----:B------:R-:W-:Y:S01]  /*7e00*/  F2FP.F16.E5M2.UNPACK_B R5, R163.H1 ;  /* 0x000000a3ff05723e */ /* 0x000fe200030004ff */
[----:B------:R-:W-:Y:S02]  /*7e10*/  HADD2.F32 R137, -RZ, R3.H1_H1 ;  /* 0x30000003ff897230 */ /* 0x000fe40000004100 */
[C---:B------:R-:W-:Y:S01]  /*7e20*/  FFMA R2, R81.reuse, R82, R2 ;  /* 0x0000005251027223 */ /* 0x040fe20000000002 */
[--C-:B------:R-:W-:Y:S02]  /*7e30*/  HADD2.F32 R82, -RZ, R4.reuse.H0_H0 ;  /* 0x20000004ff527230 */ /* 0x100fe40000004100 */
[C---:B------:R-:W-:Y:S01]  /*7e40*/  FMUL R3, R78.reuse, R6 ;  /* 0x000000064e037220 */ /* 0x040fe20000400000 */
[----:B------:R-:W-:Y:S02]  /*7e50*/  HADD2.F32 R139, -RZ, R4.H1_H1 ;  /* 0x30000004ff8b7230 */ /* 0x000fe40000004100 */
[C---:B------:R-:W-:Y:S01]  /*7e60*/  FMUL R4, R78.reuse, R9 ;  /* 0x000000094e047220 */ /* 0x040fe20000400000 */
[--C-:B------:R-:W-:Y:S02]  /*7e70*/  HADD2.F32 R141, -RZ, R5.reuse.H1_H1 ;  /* 0x30000005ff8d7230 */ /* 0x100fe40000004100 */
[C---:B------:R-:W-:Y:S01]  /*7e80*/  FFMA R3, R81.reuse, R84, R3 ;  /* 0x0000005451037223 */ /* 0x040fe20000000003 */
[----:B------:R-:W-:Y:S01]  /*7e90*/  FFMA R7, R81, R86, R7 ;  /* 0x0000005651077223 */ /* 0x000fe20000000007 */
[----:B------:R-:W-:Y:S02]  /*7ea0*/  HADD2.F32 R84, -RZ, R5.H0_H0 ;  /* 0x20000005ff547230 */ /* 0x000fe40000004100 */
[C---:B------:R-:W-:Y:S01]  /*7eb0*/  FMUL R5, R78.reuse, R10 ;  /* 0x0000000a4e057220 */ /* 0x040fe20000400000 */
[C---:B------:R-:W-:Y:S01]  /*7ec0*/  FMUL R6, R78.reuse, R11 ;  /* 0x0000000b4e067220 */ /* 0x040fe20000400000 */
[C---:B------:R-:W-:Y:S01]  /*7ed0*/  FMUL R11, R78.reuse, R16 ;  /* 0x000000104e0b7220 */ /* 0x040fe20000400000 */
[----:B------:R-:W-:Y:S01]  /*7ee0*/  F2FP.SATFINITE.E5M2.F32.PACK_AB_MERGE_C R143, R7, R3, RZ ;  /* 0x00000003078f723e */ /* 0x000fe200048060ff */
[C---:B------:R-:W-:Y:S01]  /*7ef0*/  FMUL R3, R78.reuse, R8 ;  /* 0x000000084e037220 */ /* 0x040fe20000400000 */
[C---:B------:R-:W-:Y:S01]  /*7f00*/  FMUL R7, R78.reuse, R12 ;  /* 0x0000000c4e077220 */ /* 0x040fe20000400000 */
[C---:B------:R-:W-:Y:S01]  /*7f10*/  FMUL R8, R78.reuse, R13 ;  /* 0x0000000d4e087220 */ /* 0x040fe20000400000 */
[C---:B------:R-:W-:Y:S01]  /*7f20*/  FMUL R12, R78.reuse, R17 ;  /* 0x000000114e0c7220 */ /* 0x040fe20000400000 */
[C---:B------:R-:W-:Y:S01]  /*7f30*/  FFMA R3, R81.reuse, R88, R3 ;  /* 0x0000005851037223 */ /* 0x040fe20000000003 */
[C---:B------:R-:W-:Y:S01]  /*7f40*/  FFMA R4, R81.reuse, R83, R4 ;  /* 0x0000005351047223 */ /* 0x040fe20000000004 */
[C---:B------:R-:W-:Y:S01]  /*7f50*/  FFMA R5, R81.reuse, R90, R5 ;  /* 0x0000005a51057223 */ /* 0x040fe20000000005 */
[C---:B------:R-:W-:Y:S01]  /*7f60*/  FFMA R6, R81.reuse, R85, R6 ;  /* 0x0000005551067223 */ /* 0x040fe20000000006 */
[C---:B------:R-:W-:Y:S01]  /*7f70*/  FFMA R7, R81.reuse, R92, R7 ;  /* 0x0000005c51077223 */ /* 0x040fe20000000007 */
[C---:B------:R-:W-:Y:S01]  /*7f80*/  FFMA R8, R81.reuse, R87, R8 ;  /* 0x0000005751087223 */ /* 0x040fe20000000008 */
[C---:B------:R-:W-:Y:S01]  /*7f90*/  FMUL R16, R78.reuse, R21 ;  /* 0x000000154e107220 */ /* 0x040fe20000400000 */
[----:B------:R-:W-:Y:S01]  /*7fa0*/  FMUL R9, R78, R14 ;  /* 0x0000000e4e097220 */ /* 0x000fe20000400000 */
[----:B------:R-:W-:Y:S01]  /*7fb0*/  F2FP.SATFINITE.E5M2.F32.PACK_AB_MERGE_C R5, R6, R5, RZ ;  /* 0x000000050605723e */ /* 0x000fe200048060ff */
[C---:B------:R-:W-:Y:S01]  /*7fc0*/  FMUL R10, R78.reuse, R15 ;  /* 0x0000000f4e0a7220 */ /* 0x040fe20000400000 */
[C---:B------:R-:W-:Y:S01]  /*7fd0*/  FMUL R15, R78.reuse, R20 ;  /* 0x000000144e0f7220 */ /* 0x040fe20000400000 */
[C---:B------:R-:W-:Y:S01]  /*7fe0*/  FFMA R9, R81.reuse, R94, R9 ;  /* 0x0000005e51097223 */ /* 0x040fe20000000009 */
[C---:B------:R-:W-:Y:S01]  /*7ff0*/  FMUL R20, R78.reuse, R25 ;  /* 0x000000194e147220 */ /* 0x040fe20000400000 */
[C---:B------:R-:W-:Y:S01]  /*8000*/  FFMA R10, R81.reuse, R89, R10 ;  /* 0x00000059510a7223 */ /* 0x040fe2000000000a */
[C---:B------:R-:W-:Y:S01]  /*8010*/  FFMA R11, R81.reuse, R96, R11 ;  /* 0x00000060510b7223 */ /* 0x040fe2000000000b */
[C---:B------:R-:W-:Y:S01]  /*8020*/  FFMA R12, R81.reuse, R91, R12 ;  /* 0x0000005b510c7223 */ /* 0x040fe2000000000c */
[C---:B------:R-:W-:Y:S01]  /*8030*/  FMUL R13, R78.reuse, R18 ;  /* 0x000000124e0d7220 */ /* 0x040fe20000400000 */
[----:B------:R-:W-:Y:S01]  /*8040*/  FMUL R14, R78, R19 ;  /* 0x000000134e0e7220 */ /* 0x000fe20000400000 */
[----:B------:R-:W-:Y:S01]  /*8050*/  F2FP.SATFINITE.E5M2.F32.PACK_AB_MERGE_C R9, R10, R9, RZ ;  /* 0x000000090a09723e */ /* 0x000fe200048060ff */
[C---:B------:R-:W-:Y:S01]  /*8060*/  FMUL R19, R78.reuse, R24 ;  /* 0x000000184e137220 */ /* 0x040fe20000400000 */
        /* <DEDUP_REMOVED lines=17> */
[----:B------:R-:W-:Y:S01]  /*8180*/  FMUL R27, R78, R32 ;  /* 0x000000204e1b7220 */ /* 0x000fe20000400000 */
[C---:B------:R-:W-:Y:S01]  /*8190*/  FFMA R21, R81.reuse, R106, R21 ;  /* 0x0000006a51157223 */ /* 0x040fe20000000015 */
[C---:B------:R-:W-:Y:S01]  /*81a0*/  FFMA R22, R81.reuse, R101, R22 ;  /* 0x0000006551167223 */ /* 0x040fe20000000016 */
[----:B------:R-:W-:Y:S01]  /*81b0*/  F2FP.SATFINITE.E5M2.F32.PACK_AB_MERGE_C R16, R16, R15, R17 ;  /* 0x0000000f1010723e */ /* 0x000fe20004806011 */
[C---:B------:R-:W-:Y:S01]  /*81c0*/  FFMA R23, R81.reuse, R108, R23 ;  /* 0x0000006c51177223 */ /* 0x040fe20000000017 */
[C---:B------:R-:W-:Y:S01]  /*81d0*/  FFMA R24, R81.reuse, R103, R24 ;  /* 0x0000006751187223 */ /* 0x040fe20000000018 */
[----:B------:R-:W-:Y:S01]  /*81e0*/  FMUL R32, R78, R37 ;  /* 0x000000254e207220 */ /* 0x000fe20000400000 */
[----:B------:R-:W-:Y:S01]  /*81f0*/  F2FP.SATFINITE.E5M2.F32.PACK_AB_MERGE_C R21, R22, R21, RZ ;  /* 0x000000151615723e */ /* 0x000fe200048060ff */
[C---:B------:R-:W-:Y:S01]  /*8200*/  FMUL R25, R78.reuse, R30 ;  /* 0x0000001e4e197220 */ /* 0x040fe20000400000 */
[C---:B------:R-:W-:Y:S01]  /*8210*/  FMUL R26, R78.reuse, R31 ;  /* 0x0000001f4e1a7220 */ /* 0x040fe20000400000 */
[----:B------:R-:W-:Y:S01]  /*8220*/  FMUL R31, R78, R36 ;  /* 0x000000244e1f7220 */ /* 0x000fe20000400000 */
[----:B------:R-:W-:Y:S01]  /*8230*/  F2FP.SATFINITE.E5M2.F32.PACK_AB_MERGE_C R17, R20, R19, R21 ;  /* 0x000000131411723e */ /* 0x000fe20004806015 */
        /* <DEDUP_REMOVED lines=8> */
[----:B------:R-:W-:Y:S01]  /*82c0*/  FMUL R35, R78, R40 ;  /* 0x000000284e237220 */ /* 0x000fe20000400000 */
[C---:B------:R-:W-:Y:S01]  /*82d0*/  FFMA R29, R81.reuse, R114, R29 ;  /* 0x00000072511d7223 */ /* 0x040fe2000000001d */
[----:B------:R-:W-:Y:S01]  /*82e0*/  F2FP.SATFINITE.E5M2.F32.PACK_AB_MERGE_C R18, R24, R23, R18 ;  /* 0x000000171812723e */ /* 0x000fe20004806012 */
        /* <DEDUP_REMOVED lines=22> */
[C---:B------:R-:W-:Y:S01]  /*8450*/  FMUL R41, R78.reuse, R46 ;  /* 0x0000002e4e297220 */ /* 0x040fe20000400000 */
[C---:B------:R-:W-:Y:S01]  /*8460*/  FMUL R42, R78.reuse, R47 ;  /* 0x0000002f4e2a7220 */ /* 0x040fe20000400000 */
[C---:B------:R-:W-:Y:S01]  /*8470*/  FFMA R40, R81.reuse, R119, R40 ;  /* 0x0000007751287223 */ /* 0x040fe20000000028 */
[--C-:B------:R-:W-:Y:S02]  /*8480*/  HADD2.F32 R130, -RZ, R125.reuse.H0_H0 ;  /* 0x2000007dff827230 */ /* 0x100fe40000004100 */
[C---:B------:R-:W-:Y:S01]  /*8490*/  FFMA R41, R81.reuse, R126, R41 ;  /* 0x0000007e51297223 */ /* 0x040fe20000000029 */
[----:B------:R-:W-:Y:S02]  /*84a0*/  HADD2.F32 R125, -RZ, R125.H1_H1 ;  /* 0x3000007dff7d7230 */ /* 0x000fe40000004100 */
[C---:B------:R-:W-:Y:S01]  /*84b0*/  FMUL R45, R78.reuse, R50 ;  /* 0x000000324e2d7220 */ /* 0x040fe20000400000 */
[C---:B------:R-:W-:Y:S01]  /*84c0*/  FFMA R42, R81.reuse, R121, R42 ;  /* 0x00000079512a7223 */ /* 0x040fe2000000002a */
[C---:B------:R-:W-:Y:S01]  /*84d0*/  FMUL R46, R78.reuse, R51 ;  /* 0x000000334e2e7220 */ /* 0x040fe20000400000 */
[C---:B------:R-:W-:Y:S01]  /*84e0*/  FFMA R43, R81.reuse, R128, R43 ;  /* 0x00000080512b7223 */ /* 0x040fe2000000002b */
[C---:B------:R-:W-:Y:S01]  /*84f0*/  FMUL R47, R78.reuse, R52 ;  /* 0x000000344e2f7220 */ /* 0x040fe20000400000 */
        /* <DEDUP_REMOVED lines=10> */
[C---:B------:R-:W-:Y:S01]  /*85a0*/  FFMA R45, R81.reuse, R130, R45 ;  /* 0x00000082512d7223 */ /* 0x040fe2000000002d */
[C---:B------:R-:W-:Y:S01]  /*85b0*/  FMUL R59, R78.reuse, R64 ;  /* 0x000000404e3b7220 */ /* 0x040fe20000400000 */
[C---:B------:R-:W-:Y:S01]  /*85c0*/  FMUL R60, R78.reuse, R65 ;  /* 0x000000414e3c7220 */ /* 0x040fe20000400000 */
[C---:B------:R-:W-:Y:S01]  /*85d0*/  FMUL R61, R78.reuse, R66 ;  /* 0x000000424e3d7220 */ /* 0x040fe20000400000 */
[----:B------:R-:W-:Y:S01]  /*85e0*/  FMUL R62, R78, R67 ;  /* 0x000000434e3e7220 */ /* 0x000fe20000400000 */
[C---:B------:R-:W-:Y:S01]  /*85f0*/  FFMA R46, R81.reuse, R125, R46 ;  /* 0x0000007d512e7223 */ /* 0x040fe2000000002e */
[----:B------:R-:W-:Y:S01]  /*8600*/  F2FP.SATFINITE.E5M2.F32.PACK_AB_MERGE_C R64, R2, R0, R143 ;  /* 0x000000000240723e */ /* 0x000fe2000480608f */
[C---:B------:R-:W-:Y:S01]  /*8610*/  FFMA R47, R81.reuse, R132, R47 ;  /* 0x00000084512f7223 */ /* 0x040fe2000000002f */
[----:B------:R-:W-:Y:S01]  /*8620*/  F2FP.SATFINITE.E5M2.F32.PACK_AB_MERGE_C R65, R4, R3, R5 ;  /* 0x000000030441723e */ /* 0x000fe20004806005 */
[C---:B------:R-:W-:Y:S01]  /*8630*/  FFMA R48, R81.reuse, R127, R48 ;  /* 0x0000007f51307223 */ /* 0x040fe20000000030 */
[----:B------:R-:W-:Y:S01]  /*8640*/  F2FP.SATFINITE.E5M2.F32.PACK_AB_MERGE_C R66, R8, R7, R9 ;  /* 0x000000070842723e */ /* 0x000fe20004806009 */
[C---:B------:R-:W-:Y:S01]  /*8650*/  FFMA R49, R81.reuse, R134, R49 ;  /* 0x0000008651317223 */ /* 0x040fe20000000031 */
[----:B------:R-:W-:Y:S01]  /*8660*/  F2FP.SATFINITE.E5M2.F32.PACK_AB_MERGE_C R67, R12, R11, R13 ;  /* 0x0000000b0c43723e */ /* 0x000fe2000480600d */
[----:B------:R-:W-:Y:S01]  /*8670*/  FMUL R53, R78, R58 ;  /* 0x0000003a4e357220 */ /* 0x000fe20000400000 */
[C---:B------:R-:W-:Y:S01]  /*8680*/  FFMA R50, R81.reuse, R129, R50 ;  /* 0x0000008151327223 */ /* 0x040fe20000000032 */
[C---:B------:R-:W-:Y:S01]  /*8690*/  FFMA R51, R81.reuse, R136, R51 ;  /* 0x0000008851337223 */ /* 0x040fe20000000033 */
[C---:B------:R-:W-:Y:S01]  /*86a0*/  FFMA R52, R81.reuse, R131, R52 ;  /* 0x0000008351347223 */ /* 0x040fe20000000034 */
[----:B------:R1:W-:Y:S01]  /*86b0*/  STS.128 [R172+UR49+0xa200], R64 ;  /* 0x00a20040ac007988 */ /* 0x0003e20008000c31 */
[C---:B------:R-:W-:Y:S01]  /*86c0*/  FFMA R53, R81.reuse, R138, R53 ;  /* 0x0000008a51357223 */ /* 0x040fe20000000035 */
[----:B------:R-:W-:Y:S01]  /*86d0*/  F2FP.SATFINITE.E5M2.F32.PACK_AB_MERGE_C R37, R38, R37, RZ ;  /* 0x000000252625723e */ /* 0x000fe200048060ff */
[C---:B------:R-:W-:Y:S01]  /*86e0*/  FFMA R54, R81.reuse, R133, R54 ;  /* 0x0000008551367223 */ /* 0x040fe20000000036 */
[----:B------:R-:W-:Y:S01]  /*86f0*/  FMUL R58, R78, R63 ;  /* 0x0000003f4e3a7220 */ /* 0x000fe20000400000 */
[C---:B------:R-:W-:Y:S01]  /*8700*/  FFMA R55, R81.reuse, R140, R55 ;  /* 0x0000008c51377223 */ /* 0x040fe20000000037 */
[C---:B------:R-:W-:Y:S01]  /*8710*/  FFMA R56, R81.reuse, R135, R56 ;  /* 0x0000008751387223 */ /* 0x040fe20000000038 */
[C---:B------:R-:W-:Y:S01]  /*8720*/  FFMA R57, R81.reuse, R142, R57 ;  /* 0x0000008e51397223 */ /* 0x040fe20000000039 */
[----:B------:R1:W-:Y:S01]  /*8730*/  STS.128 [R192+0xa010], R16 ;  /* 0x00a01010c0007388 */ /* 0x0003e20000000c00 */
[----:B------:R-:W-:Y:S01]  /*8740*/  F2FP.SATFINITE.E5M2.F32.PACK_AB_MERGE_C R33, R36, R35, R37 ;  /* 0x000000232421723e */ /* 0x000fe20004806025 */
[C---:B------:R-:W-:Y:S01]  /*8750*/  FFMA R58, R81.reuse, R137, R58 ;  /* 0x00000089513a7223 */ /* 0x040fe2000000003a */
[----:B------:R-:W-:Y:S01]  /*8760*/  F2FP.SATFINITE.E5M2.F32.PACK_AB_MERGE_C R34, R42, R41, RZ ;  /* 0x000000292a22723e */ /* 0x000fe200048060ff */
[C---:B------:R-:W-:Y:S01]  /*8770*/  FFMA R59, R81.reuse, R82, R59 ;  /* 0x00000052513b7223 */ /* 0x040fe2000000003b */
[----:B------:R-:W-:Y:S01]  /*8780*/  F2FP.SATFINITE.E5M2.F32.PACK_AB_MERGE_C R35, R46, R45, RZ ;  /* 0x0000002d2e23723e */ /* 0x000fe200048060ff */
        /* <DEDUP_REMOVED lines=25> */
[----:B------:R-:W-:Y:S02]  /*8920*/  UIADD3 UR8, UP0, UPT, UR52, 0x680, URZ ;  /* 0x0000068034087890 */ /* 0x000fe4000ff1e0ff */
[----:B------:R-:W-:Y:S02]  /*8930*/  UIADD3 UR5, UPT, UPT, UR41, 0x40, URZ ;  /* 0x0000004029057890 */ /* 0x000fe4000fffe0ff */
[----:B------:R-:W-:Y:S02]  /*8940*/  UIADD3 UR4, UPT, UPT, UR49, 0xa200, URZ ;  /* 0x0000a20031047890 */ /* 0x000fe4000fffe0ff */
[----:B------:R-:W-:Y:S01]  /*8950*/  UIADD3.X UR9, UPT, UPT, URZ, UR53, URZ, UP0, !UPT ;  /* 0x00000035ff097290 */ /* 0x000fe200087fe4ff */
[----:B------:R-:W-:Y:S01]  /*8960*/  UMOV UR6, UR42 ;  /* 0x0000002a00067c82 */ /* 0x000fe20008000000 */
[----:B------:R-:W-:Y:S07]  /*8970*/  UMOV UR7, UR36 ;  /* 0x0000002400077c82 */ /* 0x000fee0008000000 */
[----:B------:R2:W-:Y:S01]  /*8980*/  UTMASTG.3D [UR4], [UR8] ;  /* 0x00000004080073b5 */ /* 0x0005e20008010000 */
[----:B------:R0:W-:Y:S01]  /*8990*/  UTMACMDFLUSH ;  /* 0x00000000000079b7 */ /* 0x0001e20000000000 */
[----:B--2---:R-:W-:Y:S04]  /*89a0*/  DEPBAR.LE SB0, 0x1 ;  /* 0x000080400000791a */ /* 0x004fe80000000000 */
.L_x_118:
[----:B------:R-:W-:Y:S05]  /*89b0*/  BSYNC.RECONVERGENT B0 ;  /* 0x0000000000007941 */ /* 0x000fea0003800200 */
.L_x_117:
        /* <DEDUP_REMOVED lines=16> */
.L_x_122:
[----:B------:R-:W-:Y:S05]  /*8ac0*/  BSYNC B0 ;  /* 0x0000000000007941 */ /* 0x000fea0003800000 */
.L_x_121:
        /* <DEDUP_REMOVED lines=20> */
.L_x_120:
[----:B------:R-:W-:Y:S05]  /*8c10*/  BSYNC B1 ;  /* 0x0000000000017941 */ /* 0x000fea0003800000 */
.L_x_119:
[----:B--2---:R-:W-:Y:S01]  /*8c20*/  VIADD R0, R80, 0x80 ;  /* 0x0000008050007836 */ /* 0x004fe20000000000 */
        /* <DEDUP_REMOVED lines=10> */
[----:B------:R-:W5:Y:S01]  /*8cd0*/  LDCU.64 UR6, c[0x4][0x80] ;  /* 0x01001000ff0677ac */ /* 0x000f620008000a00 */
[----:B------:R-:W1:Y:S01]  /*8ce0*/  LDC.64 R2, c[0x4][R3] ;  /* 0x0100000003027b82 */ /* 0x000e620000000a00 */
[----:B------:R-:W3:Y:S01]  /*8cf0*/  LDCU.64 UR4, c[0x4][0x18] ;  /* 0x01000300ff0477ac */ /* 0x000ee20008000a00 */
[----:B--2---:R-:W-:Y:S01]  /*8d00*/  MOV R5, UR9 ;  /* 0x0000000900057c02 */ /* 0x004fe20008000f00 */
[----:B------:R-:W-:Y:S01]  /*8d10*/  IMAD.U32 R4, RZ, RZ, UR8 ;  /* 0x00000008ff047e24 */ /* 0x000fe2000f8e00ff */
[----:B-----5:R-:W-:Y:S01]  /*8d20*/  MOV R7, UR7 ;  /* 0x0000000700077c02 */ /* 0x020fe20008000f00 */
[----:B------:R-:W-:Y:S01]  /*8d30*/  IMAD.U32 R6, RZ, RZ, UR6 ;  /* 0x00000006ff067e24 */ /* 0x000fe2000f8e00ff */
[----:B---3--:R-:W-:Y:S01]  /*8d40*/  MOV R11, UR5 ;  /* 0x00000005000b7c02 */ /* 0x008fe20008000f00 */
[----:B------:R-:W-:Y:S02]  /*8d50*/  IMAD.U32 R10, RZ, RZ, UR4 ;  /* 0x00000004ff0a7e24 */ /* 0x000fe4000f8e00ff */
[----:B------:R-:W-:Y:S07]  /*8d60*/  LEPC R20, `(.L_x_125) ;  /* 0x000000001014794e */ /* 0x000fee0000000000 */
[----:B-1--4-:R-:W-:Y:S05]  /*8d70*/  CALL.ABS.NOINC R2 ;  /* 0x0000000002007343 */ /* 0x012fea0003c00000 */
.L_x_125:
[----:B------:R-:W-:Y:S05]  /*8d80*/  BSYNC.RECONVERGENT B6 ;  /* 0x0000000000067941 */ /* 0x000fea0003800200 */
.L_x_124:
[----:B---3--:R-:W-:Y:S01]  /*8d90*/  F2FP.F16.E5M2.UNPACK_B R4, R149 ;  /* 0x00000095ff04723e */ /* 0x008fe200020004ff */
        /* <DEDUP_REMOVED lines=13> */
[----:B----4-:R-:W-:Y:S01]  /*8e70*/  F2FP.F16.E5M2.UNPACK_B R125, R159.H1 ;  /* 0x0000009fff7d723e */ /* 0x010fe200030004ff */
        /* <DEDUP_REMOVED lines=262> */
[----:B------:R-:W-:Y:S02]  /*9ee0*/  UIADD3 UR8, UP0, UPT, UR52, 0x680, URZ ;  /* 0x0000068034087890 */ /* 0x000fe4000ff1e0ff */
[----:B------:R-:W-:Y:S02]  /*9ef0*/  UIADD3 UR5, UPT, UPT, UR41, 0x80, URZ ;  /* 0x0000008029057890 */ /* 0x000fe4000fffe0ff */
[----:B------:R-:W-:Y:S01]  /*9f00*/  MOV R188, UR10 ;  /* 0x0000000a00bc7c02 */ /* 0x000fe20008000f00 */
[----:B------:R-:W-:Y:S01]  /*9f10*/  UIADD3.X UR9, UPT, UPT, URZ, UR53, URZ, UP0, !UPT ;  /* 0x00000035ff097290 */ /* 0x000fe200087fe4ff */
[----:B------:R-:W-:Y:S02]  /*9f20*/  UMOV UR6, UR42 ;  /* 0x0000002a00067c82 */ /* 0x000fe40008000000 */
[----:B------:R-:W-:Y:S01]  /*9f30*/  R2UR UR4, R188 ;  /* 0x00000000bc0472ca */ /* 0x000fe200000e0000 */
[----:B------:R-:W-:Y:S11]  /*9f40*/  UMOV UR7, UR36 ;  /* 0x0000002400077c82 */ /* 0x000ff60008000000 */
[----:B------:R-:W-:Y:S01]  /*9f50*/  @!UPT UIADD3 URZ, UPT, UPT, URZ, URZ, URZ ;  /* 0x000000fffffff290 */ /* 0x000fe2000fffe0ff */
[----:B------:R2:W-:Y:S01]  /*9f60*/  UTMASTG.3D [UR4], [UR8] ;  /* 0x00000004080073b5 */ /* 0x0005e20008010000 */
[----:B------:R0:W-:Y:S01]  /*9f70*/  UTMACMDFLUSH ;  /* 0x00000000000079b7 */ /* 0x0001e20000000000 */
[----:B--2---:R-:W-:Y:S04]  /*9f80*/  DEPBAR.LE SB0, 0x1 ;  /* 0x000080400000791a */ /* 0x004fe80000000000 */
.L_x_127:
[----:B------:R-:W-:Y:S05]  /*9f90*/  BSYNC.RECONVERGENT B0 ;  /* 0x0000000000007941 */ /* 0x000fea0003800200 */
.L_x_126:
        /* <DEDUP_REMOVED lines=16> */
.L_x_131:
[----:B------:R-:W-:Y:S05]  /*a0a0*/  BSYNC B0 ;  /* 0x0000000000007941 */ /* 0x000fea0003800000 */
.L_x_130:
        /* <DEDUP_REMOVED lines=20> */
.L_x_129:
[----:B------:R-:W-:Y:S05]  /*a1f0*/  BSYNC B1 ;  /* 0x0000000000017941 */ /* 0x000fea0003800000 */
.L_x_128:
[----:B--2---:R-:W-:Y:S05]  /*a200*/  VIADD R0, R80, 0xc0 ;  /* 0x000000c050007836 */ /* 0x004fea0000000000 */
        /* <DEDUP_REMOVED lines=20> */
.L_x_133:
[----:B------:R-:W-:Y:S01]  /*a350*/  ISETP.NE.AND P0, PT, R189, RZ, PT ;  /* 0x000000ffbd00720c */ /* 0x000fe20003f05270 */
[----:B------:R-:W-:Y:S05]  /*a360*/  WARPSYNC.ALL ;  /* 0x0000000000007948 */ /* 0x000fea0003800000 */
[----:B------:R-:W-:Y:S01]  /*a370*/  R2UR UR4, R80 ;  /* 0x00000000500472ca */ /* 0x000fe200000e0000 */
[----:B------:R-:W-:Y:S01]  /*a380*/  BSSY.RECONVERGENT B0, `(.L_x_134) ;  /* 0x000011d000007945 */ /* 0x000fe20003800200 */
[----:B---3--:R-:W-:Y:S02]  /*a390*/  F2FP.F16.E5M2.UNPACK_B R11, R149 ;  /* 0x00000095ff0b723e */ /* 0x008fe400020004ff */
[----:B------:R-:W-:Y:S02]  /*a3a0*/  F2FP.F16.E5M2.UNPACK_B R10, R150 ;  /* 0x00000096ff0a723e */ /* 0x000fe400020004ff */
[----:B------:R-:W-:Y:S01]  /*a3b0*/  F2FP.F16.E5M2.UNPACK_B R9, R151 ;  /* 0x00000097ff09723e */ /* 0x000fe200020004ff */
[--C-:B------:R-:W-:Y:S01]  /*a3c0*/  HADD2.F32 R83, -RZ, R11.reuse.H0_H0 ;  /* 0x2000000bff537230 */ /* 0x100fe20000004100 */
[----:B----4-:R-:W-:Y:S01]  /*a3d0*/  F2FP.F16.E5M2.UNPACK_B R8, R152 ;  /* 0x00000098ff08723e */ /* 0x010fe200020004ff */
[----:B------:R-:W-:Y:S01]  /*a3e0*/  HADD2.F32 R84, -RZ, R11.H1_H1 ;  /* 0x3000000bff547230 */ /* 0x000fe20000004100 */
[----:B------:R-:W-:Y:S01]  /*a3f0*/  F2FP.F16.E5M2.UNPACK_B R7, R153 ;  /* 0x00000099ff07723e */ /* 0x000fe200020004ff */
[--C-:B------:R-:W-:Y:S01]  /*a400*/  HADD2.F32 R87, -RZ, R10.reuse.H0_H0 ;  /* 0x2000000aff577230 */ /* 0x100fe20000004100 */
[----:B------:R-:W-:Y:S01]  /*a410*/  F2FP.F16.E5M2.UNPACK_B R6, R154 ;  /* 0x0000009aff06723e */ /* 0x000fe200020004ff */
[----:B------:R-:W-:Y:S01]  /*a420*/  HADD2.F32 R88, -RZ, R10.H1_H1 ;  /* 0x3000000aff587230 */ /* 0x000fe20000004100 */
[----:B------:R-:W-:Y:S01]  /*a430*/  F2FP.F16.E5M2.UNPACK_B R5, R155 ;  /* 0x0000009bff05723e */ /* 0x000fe200020004ff */
[--C-:B------:R-:W-:Y:S01]  /*a440*/  HADD2.F32 R91, -RZ, R9.reuse.H0_H0 ;  /* 0x20000009ff5b7230 */ /* 0x100fe20000004100 */
[----:B-1----:R-:W-:Y:S01]  /*a450*/  F2FP.F16.E5M2.UNPACK_B R4, R156 ;  /* 0x0000009cff04723e */ /* 0x002fe200020004ff */
[----:B------:R-:W-:Y:S01]  /*a460*/  HADD2.F32 R92, -RZ, R9.H1_H1 ;  /* 0x30000009ff5c7230 */ /* 0x000fe20000004100 */
[-C--:B------:R-:W-:Y:S01]  /*a470*/  F2FP.F16.E5M2.UNPACK_B R2, R148.reuse ;  /* 0x00000094ff02723e */ /* 0x080fe200020004ff */
[--C-:B------:R-:W-:Y:S01]  /*a480*/  HADD2.F32 R95, -RZ, R8.reuse.H0_H0 ;  /* 0x20000008ff5f7230 */ /* 0x100fe20000004100 */
[----:B------:R-:W-:Y:S01]  /*a490*/  F2FP.F16.E5M2.UNPACK_B R148, R148.H1 ;  /* 0x00000094ff94723e */ /* 0x000fe200030004ff */
[----:B------:R-:W-:Y:S01]  /*a4a0*/  HADD2.F32 R97, -RZ, R8.H1_H1 ;  /* 0x30000008ff617230 */ /* 0x000fe20000004100 */
[----:B------:R-:W-:Y:S01]  /*a4b0*/  F2FP.F16.E5M2.UNPACK_B R149, R149.H1 ;  /* 0x00000095ff95723e */ /* 0x000fe200030004ff */
[--C-:B------:R-:W-:Y:S01]  /*a4c0*/  HADD2.F32 R98, -RZ, R7.reuse.H0_H0 ;  /* 0x20000007ff627230 */ /* 0x100fe20000004100 */
[----:B------:R-:W-:Y:S01]  /*a4d0*/  F2FP.F16.E5M2.UNPACK_B R150, R150.H1 ;  /* 0x00000096ff96723e */ /* 0x000fe200030004ff */
[----:B------:R-:W-:Y:S01]  /*a4e0*/  HADD2.F32 R101, -RZ, R7.H1_H1 ;  /* 0x30000007ff657230 */ /* 0x000fe20000004100 */
[----:B------:R-:W-:Y:S01]  /*a4f0*/  F2FP.F16.E5M2.UNPACK_B R151, R151.H1 ;  /* 0x00000097ff97723e */ /* 0x000fe200030004ff */
[--C-:B------:R-:W-:Y:S01]  /*a500*/  HADD2.F32 R102, -RZ, R6.reuse.H0_H0 ;  /* 0x20000006ff667230 */ /* 0x100fe20000004100 */
[----:B------:R-:W-:Y:S01]  /*a510*/  F2FP.F16.E5M2.UNPACK_B R138, R163 ;  /* 0x000000a3ff8a723e */ /* 0x000fe200020004ff */
[----:B------:R-:W-:Y:S01]  /*a520*/  HADD2.F32 R105, -RZ, R6.H1_H1 ;  /* 0x30000006ff697230 */ /* 0x000fe20000004100 */
[----:B------:R-:W-:Y:S01]  /*a530*/  R2UR UR5, R193 ;  /* 0x00000000c10572ca */ /* 0x000fe200000e0000 */
[--C-:B------:R-:W-:Y:S01]  /*a540*/  HADD2.F32 R106, -RZ, R5.reuse.H0_H0 ;  /* 0x20000005ff6a7230 */ /* 0x100fe20000004100 */
[----:B------:R-:W-:Y:S01]  /*a550*/  F2FP.F16.E5M2.UNPACK_B R116, R157 ;  /* 0x0000009dff74723e */ /* 0x000fe200020004ff */
[----:B------:R-:W-:Y:S01]  /*a560*/  HADD2.F32 R109, -RZ, R5.H1_H1 ;  /* 0x30000005ff6d7230 */ /* 0x000fe20000004100 */
[----:B------:R-:W-:Y:S01]  /*a570*/  F2FP.F16.E5M2.UNPACK_B R120, R158 ;  /* 0x0000009eff78723e */ /* 0x000fe200020004ff */
[--C-:B------:R-:W-:Y:S01]  /*a580*/  HADD2.F32 R110, -RZ, R4.reuse.H0_H0 ;  /* 0x20000004ff6e7230 */ /* 0x100fe20000004100 */
[----:B------:R-:W-:Y:S01]  /*a590*/  F2FP.F16.E5M2.UNPACK_B R124, R159 ;  /* 0x0000009fff7c723e */ /* 0x000fe200020004ff */
[----:B------:R-:W-:Y:S01]  /*a5a0*/  HADD2.F32 R113, -RZ, R4.H1_H1 ;  /* 0x30000004ff717230 */ /* 0x000fe20000004100 */
[----:B------:R-:W-:Y:S01]  /*a5b0*/  F2FP.F16.E5M2.UNPACK_B R128, R160 ;  /* 0x000000a0ff80723e */ /* 0x000fe200020004ff */
[----:B------:R-:W1:Y:S01]  /*a5c0*/  LDTM.x64 R4, tmem[UR4+0xc0] ;  /* 0x0000c004000479ee */ /* 0x000e620008340000 */
[--C-:B------:R-:W-:Y:S01]  /*a5d0*/  HADD2.F32 R0, -RZ, R2.reuse.H0_H0 ;  /* 0x20000002ff007230 */ /* 0x100fe20000004100 */
[----:B------:R-:W-:Y:S01]  /*a5e0*/  NOP ;  /* 0x0000000000007918 */ /* 0x000fe20000000000 */
[----:B------:R-:W-:Y:S01]  /*a5f0*/  HADD2.F32 R2, -RZ, R2.H1_H1 ;  /* 0x30000002ff027230 */ /* 0x000fe20000004100 */
[----:B------:R-:W-:Y:S01]  /*a600*/  UIADD3 UR5, UPT, UPT, UR5, 0x160, URZ ;  /* 0x0000016005057890 */ /* 0x000fe2000fffe0ff */
[--C-:B------:R-:W-:Y:S01]  /*a610*/  HADD2.F32 R86, -RZ, R149.reuse.H1_H1 ;  /* 0x30000095ff567230 */ /* 0x100fe20000004100 */
[----:B------:R-:W-:Y:S01]  /*a620*/  F2FP.F16.E5M2.UNPACK_B R132, R161 ;  /* 0x000000a1ff84723e */ /* 0x000fe200020004ff */
[--C-:B------:R-:W-:Y:S01]  /*a630*/  HADD2.F32 R114, -RZ, R116.reuse.H0_H0 ;  /* 0x20000074ff727230 */ /* 0x100fe20000004100 */
[----:B------:R-:W-:Y:S01]  /*a640*/  UPRMT UR5, UR37, 0x654, UR5 ;  /* 0x0000065425057896 */ /* 0x000fe20008000005 */
[----:B------:R-:W-:Y:S01]  /*a650*/  HADD2.F32 R117, -RZ, R116.H1_H1 ;  /* 0x30000074ff757230 */ /* 0x000fe20000004100 */
[----:B------:R-:W-:Y:S01]  /*a660*/  F2FP.F16.E5M2.UNPACK_B R136, R162 ;  /* 0x000000a2ff88723e */ /* 0x000fe200020004ff */
[--C-:B------:R-:W-:Y:S01]  /*a670*/  HADD2.F32 R118, -RZ, R120.reuse.H0_H0 ;  /* 0x20000078ff767230 */ /* 0x100fe20000004100 */
[----:B------:R-:W-:Y:S01]  /*a680*/  F2FP.F16.E5M2.UNPACK_B R152, R152.H1 ;  /* 0x00000098ff98723e */ /* 0x000fe200030004ff */
[----:B------:R-:W-:Y:S01]  /*a690*/  HADD2.F32 R121, -RZ, R120.H1_H1 ;  /* 0x30000078ff797230 */ /* 0x000fe20000004100 */
[----:B------:R-:W-:Y:S01]  /*a6a0*/  F2FP.F16.E5M2.UNPACK_B R153, R153.H1 ;  /* 0x00000099ff99723e */ /* 0x000fe200030004ff */
[--C-:B------:R-:W-:Y:S01]  /*a6b0*/  HADD2.F32 R122, -RZ, R124.reuse.H0_H0 ;  /* 0x2000007cff7a7230 */ /* 0x100fe20000004100 */
[----:B------:R-:W-:Y:S01]  /*a6c0*/  F2FP.F16.E5M2.UNPACK_B R154, R154.H1 ;  /* 0x0000009aff9a723e */ /* 0x000fe200030004ff */
[----:B-1----:R-:W-:Y:S01]  /*a6d0*/  SYNCS.ARRIVE.TRANS64.RED.A1T0 RZ, [UR5], RZ ;  /* 0x000000ffffff79a7 */ /* 0x002fe20008100405 */
[----:B------:R-:W-:Y:S01]  /*a6e0*/  HADD2.F32 R125, -RZ, R124.H1_H1 ;  /* 0x3000007cff7d7230 */ /* 0x000fe20000004100 */
[----:B------:R-:W-:Y:S01]  /*a6f0*/  F2FP.F16.E5M2.UNPACK_B R155, R155.H1 ;  /* 0x0000009bff9b723e */ /* 0x000fe200030004ff */
[--C-:B------:R-:W-:Y:S01]  /*a700*/  HADD2.F32 R126, -RZ, R128.reuse.H0_H0 ;  /* 0x20000080ff7e7230 */ /* 0x100fe20000004100 */
[----:B------:R-:W-:Y:S01]  /*a710*/  F2FP.F16.E5M2.UNPACK_B R156, R156.H1 ;  /* 0x0000009cff9c723e */ /* 0x000fe200030004ff */
[----:B------:R-:W-:Y:S01]  /*a720*/  HADD2.F32 R129, -RZ, R128.H1_H1 ;  /* 0x30000080ff817230 */ /* 0x000fe20000004100 */
[----:B------:R-:W-:Y:S01]  /*a730*/  F2FP.F16.E5M2.UNPACK_B R157, R157.H1 ;  /* 0x0000009dff9d723e */ /* 0x000fe200030004ff */
[C---:B------:R-:W-:Y:S01]  /*a740*/  FMUL R4, R78.reuse, R4 ;  /* 0x000000044e047220 */ /* 0x040fe20000400000 */
[C---:B------:R-:W-:Y:S01]  /*a750*/  FMUL R5, R78.reuse, R5 ;  /* 0x000000054e057220 */ /* 0x040fe20000400000 */
[----:B------:R-:W-:Y:S02]  /*a760*/  HADD2.F32 R3, -RZ, R148.H0_H0 ;  /* 0x20000094ff037230 */ /* 0x000fe40000004100 */
        /* <DEDUP_REMOVED lines=11> */
[----:B------:R-:W-:Y:S02]  /*a820*/  HADD2.F32 R130, -RZ, R132.H0_H0 ;  /* 0x20000084ff827230 */ /* 0x000fe40000004100 */
[C---:B------:R-:W-:Y:S01]  /*a830*/  FMUL R6, R78.reuse, R6 ;  /* 0x000000064e067220 */ /* 0x040fe20000400000 */
[----:B------:R-:W-:Y:S02]  /*a840*/  HADD2.F32 R82, -RZ, R148.H1_H1 ;  /* 0x30000094ff527230 */ /* 0x000fe40000004100 */
[C---:B------:R-:W-:Y:S01]  /*a850*/  FMUL R7, R78.reuse, R7 ;  /* 0x000000074e077220 */ /* 0x040fe20000400000 */
[----:B------:R-:W-:Y:S02]  /*a860*/  HADD2.F32 R85, -RZ, R149.H0_H0 ;  /* 0x20000095ff557230 */ /* 0x000fe40000004100 */
[C---:B------:R-:W-:Y:S01]  /*a870*/  FFMA R6, R81.reuse, R3, R6 ;  /* 0x0000000351067223 */ /* 0x040fe20000000006 */
[----:B------:R-:W-:Y:S02]  /*a880*/  HADD2.F32 R133, -RZ, R132.H1_H1 ;  /* 0x30000084ff857230 */ /* 0x000fe40000004100 */
[C---:B------:R-:W-:Y:S01]  /*a890*/  FFMA R7, R81.reuse, R82, R7 ;  /* 0x0000005251077223 */ /* 0x040fe20000000007 */
[C---:B------:R-:W-:Y:S01]  /*a8a0*/  FFMA R8, R81.reuse, R83, R8 ;  /* 0x0000005351087223 */ /* 0x040fe20000000008 */
[C---:B------:R-:W-:Y:S01]  /*a8b0*/  FFMA R9, R81.reuse, R84, R9 ;  /* 0x0000005451097223 */ /* 0x040fe20000000009 */
[--C-:B------:R-:W-:Y:S02]  /*a8c0*/  HADD2.F32 R82, -RZ, R138.reuse.H0_H0 ;  /* 0x2000008aff527230 */ /* 0x100fe40000004100 */
[C---:B------:R-:W-:Y:S01]  /*a8d0*/  FMUL R10, R78.reuse, R10 ;  /* 0x0000000a4e0a7220 */ /* 0x040fe20000400000 */
[----:B------:R-:W-:Y:S02]  /*a8e0*/  HADD2.F32 R83, -RZ, R138.H1_H1 ;  /* 0x3000008aff537230 */ /* 0x000fe40000004100 */
[C---:B------:R-:W-:Y:S01]  /*a8f0*/  FMUL R11, R78.reuse, R11 ;  /* 0x0000000b4e0b7220 */ /* 0x040fe20000400000 */
[----:B------:R-:W-:Y:S02]  /*a900*/  HADD2.F32 R89, -RZ, R150.H0_H0 ;  /* 0x20000096ff597230 */ /* 0x000fe40000004100 */
[C---:B------:R-:W-:Y:S01]  /*a910*/  FFMA R10, R81.reuse, R85, R10 ;  /* 0x00000055510a7223 */ /* 0x040fe2000000000a */
[--C-:B------:R-:W-:Y:S02]  /*a920*/  HADD2.F32 R134, -RZ, R136.reuse.H0_H0 ;  /* 0x20000088ff867230 */ /* 0x100fe40000004100 */
[C---:B------:R-:W-:Y:S01]  /*a930*/  FFMA R11, R81.reuse, R86, R11 ;  /* 0x00000056510b7223 */ /* 0x040fe2000000000b */
[C---:B------:R-:W-:Y:S01]  /*a940*/  FFMA R12, R81.reuse, R87, R12 ;  /* 0x00000057510c7223 */ /* 0x040fe2000000000c */
[----:B------:R-:W-:Y:S01]  /*a950*/  FFMA R13, R81, R88, R13 ;  /* 0x00000058510d7223 */ /* 0x000fe2000000000d */
[----:B------:R-:W-:Y:S01]  /*a960*/  F2FP.SATFINITE.E5M2.F32.PACK_AB_MERGE_C R86, R7, R6, RZ ;  /* 0x000000060756723e */ /* 0x000fe200048060ff */
[C---:B------:R-:W-:Y:S01]  /*a970*/  FMUL R7, R78.reuse, R24 ;  /* 0x000000184e077220 */ /* 0x040fe20000400000 */
[----:B------:R-:W-:Y:S01]  /*a980*/  F2FP.SATFINITE.E5M2.F32.PACK_AB_MERGE_C R138, R11, R10, RZ ;  /* 0x0000000a0b8a723e */ /* 0x000fe200048060ff */
[C---:B------:R-:W-:Y:S01]  /*a990*/  FMUL R10, R78.reuse, R25 ;  /* 0x000000194e0a7220 */ /* 0x040fe20000400000 */
[C---:B------:R-:W-:Y:S01]  /*a9a0*/  FMUL R25, R78.reuse, R32 ;  /* 0x000000204e197220 */ /* 0x040fe20000400000 */
[----:B------:R-:W-:Y:S02]  /*a9b0*/  HADD2.F32 R137, -RZ, R136.H1_H1 ;  /* 0x30000088ff897230 */ /* 0x000fe40000004100 */
[C---:B------:R-:W-:Y:S01]  /*a9c0*/  FMUL R14, R78.reuse, R14 ;  /* 0x0000000e4e0e7220 */ /* 0x040fe20000400000 */
[----:B------:R-:W-:Y:S02]  /*a9d0*/  HADD2.F32 R90, -RZ, R150.H1_H1 ;  /* 0x30000096ff5a7230 */ /* 0x000fe40000004100 */
[C---:B------:R-:W-:Y:S01]  /*a9e0*/  FMUL R15, R78.reuse, R15 ;  /* 0x0000000f4e0f7220 */ /* 0x040fe20000400000 */
[--C-:B------:R-:W-:Y:S02]  /*a9f0*/  HADD2.F32 R93, -RZ, R151.reuse.H0_H0 ;  /* 0x20000097ff5d7230 */ /* 0x100fe40000004100 */
[C---:B------:R-:W-:Y:S01]  /*aa00*/  FFMA R14, R81.reuse, R89, R14 ;  /* 0x00000059510e7223 */ /* 0x040fe2000000000e */
[----:B------:R-:W-:Y:S02]  /*aa10*/  HADD2.F32 R94, -RZ, R151.H1_H1 ;  /* 0x30000097ff5e7230 */ /* 0x000fe40000004100 */
[C---:B------:R-:W-:Y:S01]  /*aa20*/  FFMA R15, R81.reuse, R90, R15 ;  /* 0x0000005a510f7223 */ /* 0x040fe2000000000f */
[C---:B------:R-:W-:Y:S01]  /*aa30*/  FFMA R16, R81.reuse, R91, R16 ;  /* 0x0000005b51107223 */ /* 0x040fe20000000010 */
[----:B------:R-:W-:Y:S01]  /*aa40*/  FFMA R17, R81, R92, R17 ;  /* 0x0000005c51117223 */ /* 0x000fe20000000011 */
[C---:B------:R-:W-:Y:S01]  /*aa50*/  FMUL R18, R78.reuse, R18 ;  /* 0x000000124e127220 */ /* 0x040fe20000400000 */
[C---:B------:R-:W-:Y:S01]  /*aa60*/  FMUL R19, R78.reuse, R19 ;  /* 0x000000134e137220 */ /* 0x040fe20000400000 */
[--C-:B------:R-:W-:Y:S01]  /*aa70*/  HADD2.F32 R96, -RZ, R152.reuse.H0_H0 ;  /* 0x20000098ff607230 */ /* 0x100fe20000004100 */
[----:B------:R-:W-:Y:S01]  /*aa80*/  F2FP.SATFINITE.E5M2.F32.PACK_AB_MERGE_C R14, R15, R14, RZ ;  /* 0x0000000e0f0e723e */ /* 0x000fe200048060ff */
[C---:B------:R-:W-:Y:S01]  /*aa90*/  FFMA R18, R81.reuse, R93, R18 ;  /* 0x0000005d51127223 */ /* 0x040fe20000000012 */
[C---:B------:R-:W-:Y:S01]  /*aaa0*/  FFMA R19, R81.reuse, R94, R19 ;  /* 0x0000005e51137223 */ /* 0x040fe20000000013 */
[C---:B------:R-:W-:Y:S01]  /*aab0*/  FFMA R0, R81.reuse, R95, R0 ;  /* 0x0000005f51007223 */ /* 0x040fe20000000000 */
[----:B------:R-:W-:Y:S01]  /*aac0*/  FFMA R2, R81, R97, R2 ;  /* 0x0000006151027223 */ /* 0x000fe20000000002 */
[----:B------:R-:W-:Y:S02]  /*aad0*/  HADD2.F32 R99, -RZ, R152.H1_H1 ;  /* 0x30000098ff637230 */ /* 0x000fe40000004100 */
[C---:B------:R-:W-:Y:S01]  /*aae0*/  FMUL R3, R78.reuse, R22 ;  /* 0x000000164e037220 */ /* 0x040fe20000400000 */
[----:B------:R-:W-:Y:S01]  /*aaf0*/  F2FP.SATFINITE.E5M2.F32.PACK_AB_MERGE_C R18, R19, R18, RZ ;  /* 0x000000121312723e */ /* 0x000fe200048060ff */
[C---:B------:R-:W-:Y:S01]  /*ab00*/  FMUL R22, R78.reuse, R29 ;  /* 0x0000001d4e167220 */ /* 0x040fe20000400000 */
[C---:B------:R-:W-:Y:S01]  /*ab10*/  FMUL R29, R78.reuse, R36 ;  /* 0x000000244e1d7220 */ /* 0x040fe20000400000 */
[C---:B------:R-:W-:Y:S01]  /*ab20*/  FFMA R3, R81.reuse, R96, R3 ;  /* 0x0000006051037223 */ /* 0x040fe20000000003 */
[C---:B------:R-:W-:Y:S01]  /*ab30*/  FMUL R6, R78.reuse, R23 ;  /* 0x000000174e067220 */ /* 0x040fe20000400000 */
[--C-:B------:R-:W-:Y:S02]  /*ab40*/  HADD2.F32 R100, -RZ, R153.reuse.H0_H0 ;  /* 0x20000099ff647230 */ /* 0x100fe40000004100 */
[C---:B------:R-:W-:Y:S01]  /*ab50*/  FMUL R11, R78.reuse, R26 ;  /* 0x0000001a4e0b7220 */ /* 0x040fe20000400000 */
[----:B------:R-:W-:Y:S02]  /*ab60*/  HADD2.F32 R103, -RZ, R153.H1_H1 ;  /* 0x30000099ff677230 */ /* 0x000fe40000004100 */
[C---:B------:R-:W-:Y:S01]  /*ab70*/  FFMA R6, R81.reuse, R99, R6 ;  /* 0x0000006351067223 */ /* 0x040fe20000000006 */
[C---:B------:R-:W-:Y:S01]  /*ab80*/  FFMA R7, R81.reuse, R98, R7 ;  /* 0x0000006251077223 */ /* 0x040fe20000000007 */
[C---:B------:R-:W-:Y:S01]  /*ab90*/  FFMA R10, R81.reuse, R101, R10 ;  /* 0x00000065510a7223 */ /* 0x040fe2000000000a */
[C---:B------:R-:W-:Y:S01]  /*aba0*/  FFMA R11, R81.reuse, R100, R11 ;  /* 0x00000064510b7223 */ /* 0x040fe2000000000b */
[----:B------:R-:W-:Y:S01]  /*abb0*/  FMUL R26, R78, R33 ;  /* 0x000000214e1a7220 */ /* 0x000fe20000400000 */
[----:B------:R-:W-:Y:S01]  /*abc0*/  F2FP.SATFINITE.E5M2.F32.PACK_AB_MERGE_C R3, R6, R3, RZ ;  /* 0x000000030603723e */ /* 0x000fe200048060ff */
[C---:B------:R-:W-:Y:S01]  /*abd0*/  FMUL R33, R78.reuse, R40 ;  /* 0x000000284e217220 */ /* 0x040fe20000400000 */
        /* <DEDUP_REMOVED lines=8> */
[C---:B------:R-:W-:Y:S01]  /*ac60*/  FMUL R30, R78.reuse, R37 ;  /* 0x000000254e1e7220 */ /* 0x040fe20000400000 */
[C---:B------:R-:W-:Y:S01]  /*ac70*/  FMUL R37, R78.reuse, R44 ;  /* 0x0000002c4e257220 */ /* 0x040fe20000400000 */
[C---:B------:R-:W-:Y:S01]  /*ac80*/  FMUL R24, R78.reuse, R31 ;  /* 0x0000001f4e187220 */ /* 0x040fe20000400000 */
[----:B------:R-:W-:Y:S01]  /*ac90*/  F2FP.F16.E5M2.UNPACK_B R158, R158.H1 ;  /* 0x0000009eff9e723e */ /* 0x000fe200030004ff */
[--C-:B------:R-:W-:Y:S02]  /*aca0*/  HADD2.F32 R108, -RZ, R155.reuse.H0_H0 ;  /* 0x2000009bff6c7230 */ /* 0x100fe40000004100 */
[----:B------:R-:W-:Y:S01]  /*acb0*/  FMUL R27, R78, R34 ;  /* 0x000000224e1b7220 */ /* 0x000fe20000400000 */
[----:B------:R-:W-:Y:S02]  /*acc0*/  HADD2.F32 R111, -RZ, R155.H1_H1 ;  /* 0x3000009bff6f7230 */ /* 0x000fe40000004100 */
[C---:B------:R-:W-:Y:S01]  /*acd0*/  FFMA R24, R81.reuse, R107, R24 ;  /* 0x0000006b51187223 */ /* 0x040fe20000000018 */
[----:B------:R-:W-:Y:S01]  /*ace0*/  F2FP.F16.E5M2.UNPACK_B R159, R159.H1 ;  /* 0x0000009fff9f723e */ /* 0x000fe200030004ff */
[C---:B------:R-:W-:Y:S01]  /*acf0*/  FFMA R25, R81.reuse, R106, R25 ;  /* 0x0000006a51197223 */ /* 0x040fe20000000019 */
[C---:B------:R-:W-:Y:S01]  /*ad00*/  FFMA R26, R81.reuse, R109, R26 ;  /* 0x0000006d511a7223 */ /* 0x040fe2000000001a */
[----:B------:R-:W-:Y:S01]  /*ad10*/  F2FP.F16.E5M2.UNPACK_B R160, R160.H1 ;  /* 0x000000a0ffa0723e */ /* 0x000fe200030004ff */
[C---:B------:R-:W-:Y:S01]  /*ad20*/  FFMA R27, R81.reuse, R108, R27 ;  /* 0x0000006c511b7223 */ /* 0x040fe2000000001b */
[----:B------:R-:W-:Y:S01]  /*ad30*/  F2FP.SATFINITE.E5M2.F32.PACK_AB_MERGE_C R6, R24, R23, RZ ;  /* 0x000000171806723e */ /* 0x000fe200048060ff */
[C---:B------:R-:W-:Y:S01]  /*ad40*/  FMUL R34, R78.reuse, R41 ;  /* 0x000000294e227220 */ /* 0x040fe20000400000 */
[C---:B------:R-:W-:Y:S01]  /*ad50*/  FMUL R41, R78.reuse, R48 ;  /* 0x000000304e297220 */ /* 0x040fe20000400000 */
[----:B------:R-:W-:Y:S01]  /*ad60*/  FMUL R28, R78, R35 ;  /* 0x000000234e1c7220 */ /* 0x000fe20000400000 */
[----:B------:R-:W-:Y:S01]  /*ad70*/  F2FP.F16.E5M2.UNPACK_B R161, R161.H1 ;  /* 0x000000a1ffa1723e */ /* 0x000fe200030004ff */
[--C-:B------:R-:W-:Y:S01]  /*ad80*/  HADD2.F32 R112, -RZ, R156.reuse.H0_H0 ;  /* 0x2000009cff707230 */ /* 0x100fe20000004100 */
[----:B------:R-:W-:Y:S01]  /*ad90*/  F2FP.SATFINITE.E5M2.F32.PACK_AB_MERGE_C R6, R22, R21, R6 ;  /* 0x000000151606723e */ /* 0x000fe20004806006 */
[C---:B------:R-:W-:Y:S01]  /*ada0*/  FFMA R28, R81.reuse, R111, R28 ;  /* 0x0000006f511c7223 */ /* 0x040fe2000000001c */
[C---:B------:R-:W-:Y:S01]  /*adb0*/  FFMA R29, R81.reuse, R110, R29 ;  /* 0x0000006e511d7223 */ /* 0x040fe2000000001d */
[C---:B------:R-:W-:Y:S01]  /*adc0*/  FFMA R30, R81.reuse, R113, R30 ;  /* 0x00000071511e7223 */ /* 0x040fe2000000001e */
[----:B------:R-:W-:Y:S02]  /*add0*/  HADD2.F32 R115, -RZ, R156.H1_H1 ;  /* 0x3000009cff737230 */ /* 0x000fe40000004100 */
[C---:B------:R-:W-:Y:S01]  /*ade0*/  FMUL R31, R78.reuse, R38 ;  /* 0x000000264e1f7220 */ /* 0x040fe20000400000 */
[----:B------:R-:W-:Y:S01]  /*adf0*/  F2FP.F16.E5M2.UNPACK_B R162, R162.H1 ;  /* 0x000000a2ffa2723e */ /* 0x000fe200030004ff */
[C---:B------:R-:W-:Y:S01]  /*ae00*/  FMUL R38, R78.reuse, R45 ;  /* 0x0000002d4e267220 */ /* 0x040fe20000400000 */
[C---:B------:R-:W-:Y:S01]  /*ae10*/  FMUL R45, R78.reuse, R52 ;  /* 0x000000344e2d7220 */ /* 0x040fe20000400000 */
[----:B------:R-:W-:Y:S01]  /*ae20*/  F2FP.F16.E5M2.UNPACK_B R163, R163.H1 ;  /* 0x000000a3ffa3723e */ /* 0x000fe200030004ff */
[----:B------:R-:W-:Y:S01]  /*ae30*/  FFMA R31, R81, R112, R31 ;  /* 0x00000070511f7223 */ /* 0x000fe2000000001f */
[----:B------:R-:W-:Y:S01]  /*ae40*/  FMUL R52, R78, R59 ;  /* 0x0000003b4e347220 */ /* 0x000fe20000400000 */
[----:B------:R-:W-:Y:S01]  /*ae50*/  IADD3 R76, PT, PT, R76, 0x1, RZ ;  /* 0x000000014c4c7810 */ /* 0x000fe20007ffe0ff */
[C---:B------:R-:W-:Y:S01]  /*ae60*/  FMUL R59, R78.reuse, R66 ;  /* 0x000000424e3b7220 */ /* 0x040fe20000400000 */
[----:B------:R-:W-:Y:S01]  /*ae70*/  F2FP.SATFINITE.E5M2.F32.PACK_AB_MERGE_C R66, R13, R12, R14 ;  /* 0x0000000c0d42723e */ /* 0x000fe2000480600e */
[C---:B------:R-:W-:Y:S01]  /*ae80*/  FMUL R32, R78.reuse, R39 ;  /* 0x000000274e207220 */ /* 0x040fe20000400000 */
[--C-:B------:R-:W-:Y:S02]  /*ae90*/  HADD2.F32 R116, -RZ, R157.reuse.H0_H0 ;  /* 0x2000009dff747230 */ /* 0x100fe40000004100 */
[C---:B------:R-:W-:Y:S01]  /*aea0*/  FMUL R35, R78.reuse, R42 ;  /* 0x0000002a4e237220 */ /* 0x040fe20000400000 */
[----:B------:R-:W-:Y:S02]  /*aeb0*/  HADD2.F32 R119, -RZ, R157.H1_H1 ;  /* 0x3000009dff777230 */ /* 0x000fe40000004100 */
[C---:B------:R-:W-:Y:S01]  /*aec0*/  FFMA R32, R81.reuse, R115, R32 ;  /* 0x0000007351207223 */ /* 0x040fe20000000020 */
[----:B------:R-:W-:Y:S01]  /*aed0*/  FMUL R36, R78, R43 ;  /* 0x0000002b4e247220 */ /* 0x000fe20000400000 */
[C---:B------:R-:W-:Y:S01]  /*aee0*/  FFMA R33, R81.reuse, R114, R33 ;  /* 0x0000007251217223 */ /* 0x040fe20000000021 */
[C---:B------:R-:W-:Y:S01]  /*aef0*/  FFMA R34, R81.reuse, R117, R34 ;  /* 0x0000007551227223 */ /* 0x040fe20000000022 */
[--C-:B------:R-:W-:Y:S01]  /*af00*/  HADD2.F32 R120, -RZ, R158.reuse.H0_H0 ;  /* 0x2000009eff787230 */ /* 0x100fe20000004100 */
[----:B------:R-:W-:Y:S01]  /*af10*/  F2FP.SATFINITE.E5M2.F32.PACK_AB_MERGE_C R32, R32, R31, RZ ;  /* 0x0000001f2020723e */ /* 0x000fe200048060ff */
[C---:B------:R-:W-:Y:S01]  /*af20*/  FFMA R35, R81.reuse, R116, R35 ;  /* 0x0000007451237223 */ /* 0x040fe20000000023 */
[----:B------:R-:W-:Y:S02]  /*af30*/  HADD2.F32 R123, -RZ, R158.H1_H1 ;  /* 0x3000009eff7b7230 */ /* 0x000fe40000004100 */
[----:B------:R-:W-:Y:S01]  /*af40*/  FMUL R39, R78, R46 ;  /* 0x0000002e4e277220 */ /* 0x000fe20000400000 */
[----:B------:R-:W-:Y:S01]  /*af50*/  F2FP.SATFINITE.E5M2.F32.PACK_AB_MERGE_C R32, R30, R29, R32 ;  /* 0x0000001d1e20723e */ /* 0x000fe20004806020 */
[C---:B------:R-:W-:Y:S01]  /*af60*/  FFMA R36, R81.reuse, R119, R36 ;  /* 0x0000007751247223 */ /* 0x040fe20000000024 */
[C---:B------:R-:W-:Y:S01]  /*af70*/  FMUL R40, R78.reuse, R47 ;  /* 0x0000002f4e287220 */ /* 0x040fe20000400000 */
[C---:B------:R-:W-:Y:S01]  /*af80*/  FFMA R37, R81.reuse, R118, R37 ;  /* 0x0000007651257223 */ /* 0x040fe20000000025 */
[C---:B------:R-:W-:Y:S01]  /*af90*/  FFMA R38, R81.reuse, R121, R38 ;  /* 0x0000007951267223 */ /* 0x040fe20000000026 */
[C---:B------:R-:W-:Y:S01]  /*afa0*/  FMUL R42, R78.reuse, R49 ;  /* 0x000000314e2a7220 */ /* 0x040fe20000400000 */
        /* <DEDUP_REMOVED lines=8> */
[C---:B------:R-:W-:Y:S01]  /*b030*/  FMUL R57, R78.reuse, R64 ;  /* 0x000000404e397220 */ /* 0x040fe20000400000 */
[----:B------:R-:W-:Y:S01]  /*b040*/  FFMA R42, R81, R125, R42 ;  /* 0x0000007d512a7223 */ /* 0x000fe2000000002a */
[C---:B------:R-:W-:Y:S01]  /*b050*/  FMUL R46, R78.reuse, R53 ;  /* 0x000000354e2e7220 */ /* 0x040fe20000400000 */
[--C-:B------:R-:W-:Y:S01]  /*b060*/  HADD2.F32 R128, -RZ, R160.reuse.H0_H0 ;  /* 0x200000a0ff807230 */ /* 0x100fe20000004100 */
[----:B------:R-:W-:Y:S01]  /*b070*/  F2FP.SATFINITE.E5M2.F32.PACK_AB_MERGE_C R64, R5, R4, R86 ;  /* 0x000000040540723e */ /* 0x000fe20004806056 */
[C---:B------:R-:W-:Y:S01]  /*b080*/  FMUL R51, R78.reuse, R58 ;  /* 0x0000003a4e337220 */ /* 0x040fe20000400000 */
[C---:B------:R-:W-:Y:S01]  /*b090*/  FMUL R53, R78.reuse, R60 ;  /* 0x0000003c4e357220 */ /* 0x040fe20000400000 */
[C---:B------:R-:W-:Y:S01]  /*b0a0*/  FFMA R43, R81.reuse, R124, R43 ;  /* 0x0000007c512b7223 */ /* 0x040fe2000000002b */
[----:B------:R-:W-:Y:S02]  /*b0b0*/  HADD2.F32 R131, -RZ, R160.H1_H1 ;  /* 0x300000a0ff837230 */ /* 0x000fe40000004100 */
[C---:B------:R-:W-:Y:S01]  /*b0c0*/  FMUL R47, R78.reuse, R54 ;  /* 0x000000364e2f7220 */ /* 0x040fe20000400000 */
[C---:B------:R-:W-:Y:S01]  /*b0d0*/  FMUL R58, R78.reuse, R65 ;  /* 0x000000414e3a7220 */ /* 0x040fe20000400000 */
[----:B------:R-:W-:Y:S01]  /*b0e0*/  FMUL R60, R78, R67 ;  /* 0x000000434e3c7220 */ /* 0x000fe20000400000 */
[----:B------:R-:W-:Y:S01]  /*b0f0*/  F2FP.SATFINITE.E5M2.F32.PACK_AB_MERGE_C R5, R20, R11, RZ ;  /* 0x0000000b1405723e */ /* 0x000fe200048060ff */
[----:B------:R-:W-:Y:S01]  /*b100*/  FFMA R44, R81, R127, R44 ;  /* 0x0000007f512c7223 */ /* 0x000fe2000000002c */
[C---:B------:R-:W-:Y:S01]  /*b110*/  FMUL R48, R78.reuse, R55 ;  /* 0x000000374e307220 */ /* 0x040fe20000400000 */
[----:B------:R-:W-:Y:S01]  /*b120*/  F2FP.SATFINITE.E5M2.F32.PACK_AB_MERGE_C R65, R9, R8, R138 ;  /* 0x000000080941723e */ /* 0x000fe2000480608a */
[----:B------:R-:W-:Y:S01]  /*b130*/  FFMA R45, R81, R126, R45 ;  /* 0x0000007e512d7223 */ /* 0x000fe2000000002d */
[----:B------:R-:W-:Y:S01]  /*b140*/  F2FP.SATFINITE.E5M2.F32.PACK_AB_MERGE_C R67, R17, R16, R18 ;  /* 0x000000101143723e */ /* 0x000fe20004806012 */
[----:B------:R-:W-:Y:S01]  /*b150*/  FMUL R49, R78, R56 ;  /* 0x000000384e317220 */ /* 0x000fe20000400000 */
[C---:B------:R-:W-:Y:S01]  /*b160*/  FFMA R46, R81.reuse, R129, R46 ;  /* 0x00000081512e7223 */ /* 0x040fe2000000002e */
[--C-:B------:R-:W-:Y:S02]  /*b170*/  HADD2.F32 R132, -RZ, R161.reuse.H0_H0 ;  /* 0x200000a1ff847230 */ /* 0x100fe40000004100 */
[C---:B------:R-:W-:Y:S01]  /*b180*/  FFMA R47, R81.reuse, R128, R47 ;  /* 0x00000080512f7223 */ /* 0x040fe2000000002f */
[----:B------:R1:W-:Y:S01]  /*b190*/  STS.128 [R172+UR49+0xa200], R64 ;  /* 0x00a20040ac007988 */ /* 0x0003e20008000c31 */
[----:B------:R-:W-:Y:S01]  /*b1a0*/  HADD2.F32 R135, -RZ, R161.H1_H1 ;  /* 0x300000a1ff877230 */ /* 0x000fe20000004100 */
[----:B------:R-:W-:Y:S01]  /*b1b0*/  F2FP.SATFINITE.E5M2.F32.PACK_AB_MERGE_C R5, R10, R7, R5 ;  /* 0x000000070a05723e */ /* 0x000fe20004806005 */
[C---:B------:R-:W-:Y:S01]  /*b1c0*/  FFMA R48, R81.reuse, R131, R48 ;  /* 0x0000008351307223 */ /* 0x040fe20000000030 */
[----:B------:R-:W-:Y:S01]  /*b1d0*/  F2FP.SATFINITE.E5M2.F32.PACK_AB_MERGE_C R7, R28, R27, RZ ;  /* 0x0000001b1c07723e */ /* 0x000fe200048060ff */
        /* <DEDUP_REMOVED lines=8> */
[----:B------:R-:W-:Y:S01]  /*b260*/  FMUL R56, R78, R63 ;  /* 0x0000003f4e387220 */ /* 0x000fe20000400000 */
[----:B------:R-:W-:Y:S01]  /*b270*/  F2FP.SATFINITE.E5M2.F32.PACK_AB_MERGE_C R4, R2, R0, R3 ;  /* 0x000000000204723e */ /* 0x000fe20004806003 */
[C---:B------:R-:W-:Y:S01]  /*b280*/  FFMA R53, R81.reuse, R134, R53 ;  /* 0x0000008651357223 */ /* 0x040fe20000000035 */
[----:B------:R-:W-:Y:S01]  /*b290*/  F2FP.SATFINITE.E5M2.F32.PACK_AB_MERGE_C R7, R26, R25, R7 ;  /* 0x000000191a07723e */ /* 0x000fe20004806007 */
[C---:B------:R-:W-:Y:S01]  /*b2a0*/  FFMA R54, R81.reuse, R137, R54 ;  /* 0x0000008951367223 */ /* 0x040fe20000000036 */
[--C-:B------:R-:W-:Y:S02]  /*b2b0*/  HADD2.F32 R84, -RZ, R163.reuse.H0_H0 ;  /* 0x200000a3ff547230 */ /* 0x100fe40000004100 */
[C---:B------:R-:W-:Y:S01]  /*b2c0*/  FFMA R55, R81.reuse, R136, R55 ;  /* 0x0000008851377223 */ /* 0x040fe20000000037 */
[----:B------:R-:W-:Y:S01]  /*b2d0*/  HADD2.F32 R85, -RZ, R163.H1_H1 ;  /* 0x300000a3ff557230 */ /* 0x000fe20000004100 */
[----:B------:R1:W-:Y:S01]  /*b2e0*/  STS.128 [R192+0xa010], R4 ;  /* 0x00a01004c0007388 */ /* 0x0003e20000000c00 */
[----:B------:R-:W-:Y:S01]  /*b2f0*/  F2FP.SATFINITE.E5M2.F32.PACK_AB_MERGE_C R35, R36, R35, RZ ;  /* 0x000000232423723e */ /* 0x000fe200048060ff */
[C---:B------:R-:W-:Y:S01]  /*b300*/  FFMA R56, R81.reuse, R139, R56 ;  /* 0x0000008b51387223 */ /* 0x040fe20000000038 */
[----:B------:R-:W-:Y:S01]  /*b310*/  F2FP.SATFINITE.E5M2.F32.PACK_AB_MERGE_C R39, R40, R39, RZ ;  /* 0x000000272827723e */ /* 0x000fe200048060ff */
[C---:B------:R-:W-:Y:S01]  /*b320*/  FFMA R57, R81.reuse, R82, R57 ;  /* 0x0000005251397223 */ /* 0x040fe20000000039 */
[----:B------:R-:W-:Y:S01]  /*b330*/  F2FP.SATFINITE.E5M2.F32.PACK_AB_MERGE_C R43, R44, R43, RZ ;  /* 0x0000002b2c2b723e */ /* 0x000fe200048060ff */
[C---:B------:R-:W-:Y:S01]  /*b340*/  FFMA R58, R81.reuse, R83, R58 ;  /* 0x00000053513a7223 */ /* 0x040fe2000000003a */
[C---:B------:R-:W-:Y:S01]  /*b350*/  FFMA R59, R81.reuse, R84, R59 ;  /* 0x00000054513b7223 */ /* 0x040fe2000000003b */
[----:B------:R-:W-:Y:S01]  /*b360*/  F2FP.SATFINITE.E5M2.F32.PACK_AB_MERGE_C R33, R34, R33, R35 ;  /* 0x000000212221723e */ /* 0x000fe20004806023 */
        /* <DEDUP_REMOVED lines=11> */
[----:B------:R-:W-:Y:S05]  /*b420*/  F2FP.SATFINITE.E5M2.F32.PACK_AB_MERGE_C R51, R58, R57, R59 ;  /* 0x000000393a33723e */ /* 0x000fea000480603b */
        /* <DEDUP_REMOVED lines=18> */
.L_x_135:
[----:B------:R-:W-:Y:S05]  /*b550*/  BSYNC.RECONVERGENT B0 ;  /* 0x0000000000007941 */ /* 0x000fea0003800200 */
.L_x_134:
[----:B------:R-:W-:Y:S01]  /*b560*/  BAR.SYNC.DEFER_BLOCKING 0x1, 0x80 ;  /* 0x0042000000007b1d */ /* 0x000fe20000010000 */
[----:B------:R-:W-:Y:S01]  /*b570*/  ISETP.NE.AND P2, PT, R190, RZ, PT ;  /* 0x000000ffbe00720c */ /* 0x000fe20003f45270 */
[----:B------:R-:W-:Y:S01]  /*b580*/  IMAD.IADD R20, R75, 0x1, R147 ;  /* 0x000000014b147824 */ /* 0x000fe200078e0293 */
[----:B------:R-:W-:Y:S01]  /*b590*/  ISETP.NE.AND P0, PT, R191, 0x2, PT ;  /* 0x00000002bf00780c */ /* 0x000fe20003f05270 */
[----:B------:R-:W-:Y:S01]  /*b5a0*/  IMAD.IADD R21, R77, 0x1, R170 ;  /* 0x000000014d157824 */ /* 0x000fe200078e02aa */
[----:B------:R-:W-:Y:S02]  /*b5b0*/  ISETP.NE.AND P1, PT, R76, 0x2, PT ;  /* 0x000000024c00780c */ /* 0x000fe40003f25270 */
[----:B------:R-:W-:Y:S02]  /*b5c0*/  SEL R3, RZ, 0x1, P0 ;  /* 0x00000001ff037807 */ /* 0x000fe40000000000 */
[----:B------:R-:W-:Y:S02]  /*b5d0*/  SEL R0, RZ, 0x1, P1 ;  /* 0x00000001ff007807 */ /* 0x000fe40000800000 */
[----:B------:R-:W-:Y:S02]  /*b5e0*/  LOP3.LUT R182, R182, R3, RZ, 0x3c, !PT ;  /* 0x00000003b6b67212 */ /* 0x000fe400078e3cff */
[----:B------:R-:W-:Y:S02]  /*b5f0*/  LOP3.LUT R183, R183, R0, RZ, 0x3c, !PT ;  /* 0x00000000b7b77212 */ /* 0x000fe400078e3cff */
[----:B------:R-:W-:Y:S02]  /*b600*/  @P2 R2UR UR36, R179 ;  /* 0x00000000b32422ca */ /* 0x000fe400000e0000 */
[----:B------:R-:W-:Y:S02]  /*b610*/  SEL R191, R191, RZ, P0 ;  /* 0x000000ffbfbf7207 */ /* 0x000fe40000000000 */
[----:B------:R-:W-:Y:S01]  /*b620*/  SEL R76, R76, RZ, P1 ;  /* 0x000000ff4c4c7207 */ /* 0x000fe20000800000 */
[----:B------:R-:W-:Y:S10]  /*b630*/  @P2 BRA `(.L_x_136) ;  /* 0xffffff9800d82947 */ /* 0x000ff4000383ffff */
[----:B------:R-:W-:Y:S05]  /*b640*/  EXIT ;  /* 0x000000000000794d */ /* 0x000fea0003800000 */
.L_x_20:
[----:B--2---:R2:W1:Y:S02]  /*b650*/  SYNCS.PHASECHK.TRANS64.TRYWAIT P0, [R3+URZ+0x180], R2 ;  /* 0x00018002030075a7 */ /* 0x00446400080011ff */
[----:B-1----:R-:W-:Y:S05]  /*b660*/  @!P0 NANOSLEEP.SYNCS 0x989680 ;  /* 0x009896800000895d */ /* 0x002fea0003900000 */
[----:B------:R-:W1:Y:S02]  /*b670*/  @!P0 SYNCS.PHASECHK.TRANS64 P0, [R3+URZ+0x180], R2 ;  /* 0x00018002030085a7 */ /* 0x000e6400080010ff */
[----:B-1----:R-:W-:Y:S05]  /*b680*/  @!P0 BRA `(.L_x_20) ;  /* 0xfffffffc00f08947 */ /* 0x002fea000383ffff */
[----:B------:R-:W-:Y:S05]  /*b690*/  BRA `(.L_x_137) ;  /* 0xffffff60001c7947 */ /* 0x000fea000383ffff */
.L_x_23:
[----:B-1----:R-:W-:-:S07]  /*b6a0*/  MOV R2, UR33 ;  /* 0x0000002100027c02 */ /* 0x002fce0008000f00 */
.L_x_138:
[----:B-1----:R1:W2:Y:S02]  /*b6b0*/  SYNCS.PHASECHK.TRANS64.TRYWAIT P0, [R2+URZ+0x70], R5 ;  /* 0x00007005020075a7 */ /* 0x0022a400080011ff */
[----:B--2---:R-:W-:Y:S05]  /*b6c0*/  @!P0 NANOSLEEP.SYNCS 0x989680 ;  /* 0x009896800000895d */ /* 0x004fea0003900000 */
[----:B------:R-:W2:Y:S02]  /*b6d0*/  @!P0 SYNCS.PHASECHK.TRANS64 P0, [R2+URZ+0x70], R5 ;  /* 0x00007005020085a7 */ /* 0x000ea400080010ff */
[----:B--2---:R-:W-:Y:S05]  /*b6e0*/  @!P0 BRA `(.L_x_138) ;  /* 0xfffffffc00f08947 */ /* 0x004fea000383ffff */
[----:B------:R-:W-:Y:S05]  /*b6f0*/  BRA `(.L_x_22) ;  /* 0xffffff6000707947 */ /* 0x000fea000383ffff */
.L_x_29:
[----:B-1----:R-:W-:-:S07]  /*b700*/  MOV R2, UR25 ;  /* 0x0000001900027c02 */ /* 0x002fce0008000f00 */
.L_x_139:
[----:B-1----:R1:W2:Y:S02]  /*b710*/  SYNCS.PHASECHK.TRANS64.TRYWAIT P0, [R2+URZ+0x70], R5 ;  /* 0x00007005020075a7 */ /* 0x0022a400080011ff */
[----:B--2---:R-:W-:Y:S05]  /*b720*/  @!P0 NANOSLEEP.SYNCS 0x989680 ;  /* 0x009896800000895d */ /* 0x004fea0003900000 */
[----:B------:R-:W2:Y:S02]  /*b730*/  @!P0 SYNCS.PHASECHK.TRANS64 P0, [R2+URZ+0x70], R5 ;  /* 0x00007005020085a7 */ /* 0x000ea400080010ff */
[----:B--2---:R-:W-:Y:S05]  /*b740*/  @!P0 BRA `(.L_x_139) ;  /* 0xfffffffc00f08947 */ /* 0x004fea000383ffff */
[----:B------:R-:W-:Y:S05]  /*b750*/  BRA `(.L_x_28) ;  /* 0xffffff6400307947 */ /* 0x000fea000383ffff */
.L_x_33:
[----:B-1----:R1:W2:Y:S02]  /*b760*/  SYNCS.PHASECHK.TRANS64.TRYWAIT P0, [R2+URZ+0x130], R3 ;  /* 0x00013003020075a7 */ /* 0x0022a400080011ff */
[----:B--2---:R-:W-:Y:S05]  /*b770*/  @!P0 NANOSLEEP.SYNCS 0x989680 ;  /* 0x009896800000895d */ /* 0x004fea0003900000 */
[----:B------:R-:W2:Y:S02]  /*b780*/  @!P0 SYNCS.PHASECHK.TRANS64 P0, [R2+URZ+0x130], R3 ;  /* 0x00013003020085a7 */ /* 0x000ea400080010ff */
[----:B--2---:R-:W-:Y:S05]  /*b790*/  @!P0 BRA `(.L_x_33) ;  /* 0xfffffffc00f08947 */ /* 0x004fea000383ffff */
[----:B------:R-:W-:Y:S05]  /*b7a0*/  BRA `(.L_x_140) ;  /* 0xffffff6400d47947 */ /* 0x000fea000383ffff */
.L_x_37:
[----:B----4-:R-:W-:-:S07]  /*b7b0*/  MOV R0, UR5 ;  /* 0x0000000500007c02 */ /* 0x010fce0008000f00 */
.L_x_141:
[----:B-1----:R1:W2:Y:S02]  /*b7c0*/  SYNCS.PHASECHK.TRANS64.TRYWAIT P0, [R0+URZ], R3 ;  /* 0x00000003000075a7 */ /* 0x0022a400080011ff */
[----:B--2---:R-:W-:Y:S05]  /*b7d0*/  @!P0 NANOSLEEP.SYNCS 0x989680 ;  /* 0x009896800000895d */ /* 0x004fea0003900000 */
[----:B------:R-:W2:Y:S02]  /*b7e0*/  @!P0 SYNCS.PHASECHK.TRANS64 P0, [R0+URZ], R3 ;  /* 0x00000003000085a7 */ /* 0x000ea400080010ff */
[----:B--2---:R-:W-:Y:S05]  /*b7f0*/  @!P0 BRA `(.L_x_141) ;  /* 0xfffffffc00f08947 */ /* 0x004fea000383ffff */
[----:B------:R-:W-:Y:S05]  /*b800*/  BRA `(.L_x_142) ;  /* 0xffffff6c00447947 */ /* 0x000fea000383ffff */
.L_x_38:
[----:B----4-:R-:W-:-:S07]  /*b810*/  MOV R0, UR5 ;  /* 0x0000000500007c02 */ /* 0x010fce0008000f00 */
.L_x_143:
[----:B-1----:R1:W2:Y:S02]  /*b820*/  SYNCS.PHASECHK.TRANS64.TRYWAIT P0, [R0+URZ], R3 ;  /* 0x00000003000075a7 */ /* 0x0022a400080011ff */
[----:B--2---:R-:W-:Y:S05]  /*b830*/  @!P0 NANOSLEEP.SYNCS 0x989680 ;  /* 0x009896800000895d */ /* 0x004fea0003900000 */
[----:B------:R-:W2:Y:S02]  /*b840*/  @!P0 SYNCS.PHASECHK.TRANS64 P0, [R0+URZ], R3 ;  /* 0x00000003000085a7 */ /* 0x000ea400080010ff */
[----:B--2---:R-:W-:Y:S05]  /*b850*/  @!P0 BRA `(.L_x_143) ;  /* 0xfffffffc00f08947 */ /* 0x004fea000383ffff */
[----:B------:R-:W-:Y:S05]  /*b860*/  BRA `(.L_x_144) ;  /* 0xffffff6c00507947 */ /* 0x000fea000383ffff */
.L_x_39:
[----:B----4-:R-:W-:-:S07]  /*b870*/  MOV R0, UR5 ;  /* 0x0000000500007c02 */ /* 0x010fce0008000f00 */
.L_x_145:
[----:B-1----:R1:W2:Y:S02]  /*b880*/  SYNCS.PHASECHK.TRANS64.TRYWAIT P0, [R0+URZ], R3 ;  /* 0x00000003000075a7 */ /* 0x0022a400080011ff */
[----:B--2---:R-:W-:Y:S05]  /*b890*/  @!P0 NANOSLEEP.SYNCS 0x989680 ;  /* 0x009896800000895d */ /* 0x004fea0003900000 */
[----:B------:R-:W2:Y:S02]  /*b8a0*/  @!P0 SYNCS.PHASECHK.TRANS64 P0, [R0+URZ], R3 ;  /* 0x00000003000085a7 */ /* 0x000ea400080010ff */
[----:B--2---:R-:W-:Y:S05]  /*b8b0*/  @!P0 BRA `(.L_x_145) ;  /* 0xfffffffc00f08947 */ /* 0x004fea000383ffff */
[----:B------:R-:W-:Y:S05]  /*b8c0*/  BRA `(.L_x_146) ;  /* 0xffffff6c005c7947 */ /* 0x000fea000383ffff */
.L_x_40:
[----:B----4-:R-:W-:-:S07]  /*b8d0*/  MOV R0, UR5 ;  /* 0x0000000500007c02 */ /* 0x010fce0008000f00 */
.L_x_147:
[----:B-1----:R1:W2:Y:S02]  /*b8e0*/  SYNCS.PHASECHK.TRANS64.TRYWAIT P0, [R0+URZ], R3 ;  /* 0x00000003000075a7 */ /* 0x0022a400080011ff */
[----:B--2---:R-:W-:Y:S05]  /*b8f0*/  @!P0 NANOSLEEP.SYNCS 0x989680 ;  /* 0x009896800000895d */ /* 0x004fea0003900000 */
[----:B------:R-:W2:Y:S02]  /*b900*/  @!P0 SYNCS.PHASECHK.TRANS64 P0, [R0+URZ], R3 ;  /* 0x00000003000085a7 */ /* 0x000ea400080010ff */
[----:B--2---:R-:W-:Y:S05]  /*b910*/  @!P0 BRA `(.L_x_147) ;  /* 0xfffffffc00f08947 */ /* 0x004fea000383ffff */
[----:B------:R-:W-:Y:S05]  /*b920*/  BRA `(.L_x_148) ;  /* 0xffffff6c00687947 */ /* 0x000fea000383ffff */
.L_x_41:
[----:B----4-:R-:W-:-:S07]  /*b930*/  MOV R0, UR5 ;  /* 0x0000000500007c02 */ /* 0x010fce0008000f00 */
.L_x_149:
[----:B-1----:R1:W2:Y:S02]  /*b940*/  SYNCS.PHASECHK.TRANS64.TRYWAIT P0, [R0+URZ], R3 ;  /* 0x00000003000075a7 */ /* 0x0022a400080011ff */
[----:B--2---:R-:W-:Y:S05]  /*b950*/  @!P0 NANOSLEEP.SYNCS 0x989680 ;  /* 0x009896800000895d */ /* 0x004fea0003900000 */
[----:B------:R-:W2:Y:S02]  /*b960*/  @!P0 SYNCS.PHASECHK.TRANS64 P0, [R0+URZ], R3 ;  /* 0x00000003000085a7 */ /* 0x000ea400080010ff */
[----:B--2---:R-:W-:Y:S05]  /*b970*/  @!P0 BRA `(.L_x_149) ;  /* 0xfffffffc00f08947 */ /* 0x004fea000383ffff */
[----:B------:R-:W-:Y:S05]  /*b980*/  BRA `(.L_x_150) ;  /* 0xffffff6c00747947 */ /* 0x000fea000383ffff */
.L_x_42:
[----:B----4-:R-:W-:-:S07]  /*b990*/  MOV R0, UR5 ;  /* 0x0000000500007c02 */ /* 0x010fce0008000f00 */
.L_x_151:
[----:B-1----:R1:W2:Y:S02]  /*b9a0*/  SYNCS.PHASECHK.TRANS64.TRYWAIT P0, [R0+URZ], R3 ;  /* 0x00000003000075a7 */ /* 0x0022a400080011ff */
[----:B--2---:R-:W-:Y:S05]  /*b9b0*/  @!P0 NANOSLEEP.SYNCS 0x989680 ;  /* 0x009896800000895d */ /* 0x004fea0003900000 */
[----:B------:R-:W2:Y:S02]  /*b9c0*/  @!P0 SYNCS.PHASECHK.TRANS64 P0, [R0+URZ], R3 ;  /* 0x00000003000085a7 */ /* 0x000ea400080010ff */
[----:B--2---:R-:W-:Y:S05]  /*b9d0*/  @!P0 BRA `(.L_x_151) ;  /* 0xfffffffc00f08947 */ /* 0x004fea000383ffff */
[----:B------:R-:W-:Y:S05]  /*b9e0*/  BRA `(.L_x_152) ;  /* 0xffffff6c00807947 */ /* 0x000fea000383ffff */
.L_x_43:
[----:B----4-:R-:W-:-:S07]  /*b9f0*/  MOV R0, UR5 ;  /* 0x0000000500007c02 */ /* 0x010fce0008000f00 */
.L_x_153:
[----:B-1----:R1:W2:Y:S02]  /*ba00*/  SYNCS.PHASECHK.TRANS64.TRYWAIT P0, [R0+URZ], R3 ;  /* 0x00000003000075a7 */ /* 0x0022a400080011ff */
[----:B--2---:R-:W-:Y:S05]  /*ba10*/  @!P0 NANOSLEEP.SYNCS 0x989680 ;  /* 0x009896800000895d */ /* 0x004fea0003900000 */
[----:B------:R-:W2:Y:S02]  /*ba20*/  @!P0 SYNCS.PHASECHK.TRANS64 P0, [R0+URZ], R3 ;  /* 0x00000003000085a7 */ /* 0x000ea400080010ff */
[----:B--2---:R-:W-:Y:S05]  /*ba30*/  @!P0 BRA `(.L_x_153) ;  /* 0xfffffffc00f08947 */ /* 0x004fea000383ffff */
[----:B------:R-:W-:Y:S05]  /*ba40*/  BRA `(.L_x_154) ;  /* 0xffffff6c008c7947 */ /* 0x000fea000383ffff */
.L_x_44:
[----:B----4-:R-:W-:-:S07]  /*ba50*/  MOV R0, UR5 ;  /* 0x0000000500007c02 */ /* 0x010fce0008000f00 */
.L_x_155:
[----:B-1----:R1:W2:Y:S02]  /*ba60*/  SYNCS.PHASECHK.TRANS64.TRYWAIT P0, [R0+URZ], R3 ;  /* 0x00000003000075a7 */ /* 0x0022a400080011ff */
[----:B--2---:R-:W-:Y:S05]  /*ba70*/  @!P0 NANOSLEEP.SYNCS 0x989680 ;  /* 0x009896800000895d */ /* 0x004fea0003900000 */
[----:B------:R-:W2:Y:S02]  /*ba80*/  @!P0 SYNCS.PHASECHK.TRANS64 P0, [R0+URZ], R3 ;  /* 0x00000003000085a7 */ /* 0x000ea400080010ff */
[----:B--2---:R-:W-:Y:S05]  /*ba90*/  @!P0 BRA `(.L_x_155) ;  /* 0xfffffffc00f08947 */ /* 0x004fea000383ffff */
[----:B------:R-:W-:Y:S05]  /*baa0*/  BRA `(.L_x_156) ;  /* 0xffffff6c00987947 */ /* 0x000fea000383ffff */
.L_x_45:
[----:B----4-:R-:W-:-:S07]  /*bab0*/  MOV R0, UR5 ;  /* 0x0000000500007c02 */ /* 0x010fce0008000f00 */
.L_x_157:
[----:B-1----:R1:W2:Y:S02]  /*bac0*/  SYNCS.PHASECHK.TRANS64.TRYWAIT P0, [R0+URZ], R3 ;  /* 0x00000003000075a7 */ /* 0x0022a400080011ff */
[----:B--2---:R-:W-:Y:S05]  /*bad0*/  @!P0 NANOSLEEP.SYNCS 0x989680 ;  /* 0x009896800000895d */ /* 0x004fea0003900000 */
[----:B------:R-:W2:Y:S02]  /*bae0*/  @!P0 SYNCS.PHASECHK.TRANS64 P0, [R0+URZ], R3 ;  /* 0x00000003000085a7 */ /* 0x000ea400080010ff */
[----:B--2---:R-:W-:Y:S05]  /*baf0*/  @!P0 BRA `(.L_x_157) ;  /* 0xfffffffc00f08947 */ /* 0x004fea000383ffff */
[----:B------:R-:W-:Y:S05]  /*bb00*/  BRA `(.L_x_158) ;  /* 0xffffff6c00a47947 */ /* 0x000fea000383ffff */
.L_x_46:
[----:B----4-:R-:W-:-:S07]  /*bb10*/  MOV R0, UR5 ;  /* 0x0000000500007c02 */ /* 0x010fce0008000f00 */
.L_x_159:
[----:B-1----:R1:W2:Y:S02]  /*bb20*/  SYNCS.PHASECHK.TRANS64.TRYWAIT P0, [R0+URZ], R3 ;  /* 0x00000003000075a7 */ /* 0x0022a400080011ff */
[----:B--2---:R-:W-:Y:S05]  /*bb30*/  @!P0 NANOSLEEP.SYNCS 0x989680 ;  /* 0x009896800000895d */ /* 0x004fea0003900000 */
[----:B------:R-:W2:Y:S02]  /*bb40*/  @!P0 SYNCS.PHASECHK.TRANS64 P0, [R0+URZ], R3 ;  /* 0x00000003000085a7 */ /* 0x000ea400080010ff */
[----:B--2---:R-:W-:Y:S05]  /*bb50*/  @!P0 BRA `(.L_x_159) ;  /* 0xfffffffc00f08947 */ /* 0x004fea000383ffff */
[----:B------:R-:W-:Y:S05]  /*bb60*/  BRA `(.L_x_160) ;  /* 0xffffff6c00b07947 */ /* 0x000fea000383ffff */
.L_x_47:
[----:B----4-:R-:W-:-:S07]  /*bb70*/  MOV R0, UR5 ;  /* 0x0000000500007c02 */ /* 0x010fce0008000f00 */
.L_x_161:
[----:B-1----:R1:W2:Y:S02]  /*bb80*/  SYNCS.PHASECHK.TRANS64.TRYWAIT P0, [R0+URZ], R3 ;  /* 0x00000003000075a7 */ /* 0x0022a400080011ff */
[----:B--2---:R-:W-:Y:S05]  /*bb90*/  @!P0 NANOSLEEP.SYNCS 0x989680 ;  /* 0x009896800000895d */ /* 0x004fea0003900000 */
[----:B------:R-:W2:Y:S02]  /*bba0*/  @!P0 SYNCS.PHASECHK.TRANS64 P0, [R0+URZ], R3 ;  /* 0x00000003000085a7 */ /* 0x000ea400080010ff */
[----:B--2---:R-:W-:Y:S05]  /*bbb0*/  @!P0 BRA `(.L_x_161) ;  /* 0xfffffffc00f08947 */ /* 0x004fea000383ffff */
[----:B------:R-:W-:Y:S05]  /*bbc0*/  BRA `(.L_x_162) ;  /* 0xffffff6c00bc7947 */ /* 0x000fea000383ffff */
.L_x_48:
[----:B----4-:R-:W-:-:S07]  /*bbd0*/  MOV R0, UR5 ;  /* 0x0000000500007c02 */ /* 0x010fce0008000f00 */
.L_x_163:
[----:B-1----:R1:W2:Y:S02]  /*bbe0*/  SYNCS.PHASECHK.TRANS64.TRYWAIT P0, [R0+URZ], R3 ;  /* 0x00000003000075a7 */ /* 0x0022a400080011ff */
[----:B--2---:R-:W-:Y:S05]  /*bbf0*/  @!P0 NANOSLEEP.SYNCS 0x989680 ;  /* 0x009896800000895d */ /* 0x004fea0003900000 */
[----:B------:R-:W2:Y:S02]  /*bc00*/  @!P0 SYNCS.PHASECHK.TRANS64 P0, [R0+URZ], R3 ;  /* 0x00000003000085a7 */ /* 0x000ea400080010ff */
[----:B--2---:R-:W-:Y:S05]  /*bc10*/  @!P0 BRA `(.L_x_163) ;  /* 0xfffffffc00f08947 */ /* 0x004fea000383ffff */
[----:B------:R-:W-:Y:S05]  /*bc20*/  BRA `(.L_x_164) ;  /* 0xffffff6c00c87947 */ /* 0x000fea000383ffff */
.L_x_49:
[----:B----4-:R-:W-:-:S07]  /*bc30*/  MOV R0, UR5 ;  /* 0x0000000500007c02 */ /* 0x010fce0008000f00 */
.L_x_165:
[----:B-1----:R1:W2:Y:S02]  /*bc40*/  SYNCS.PHASECHK.TRANS64.TRYWAIT P0, [R0+URZ], R3 ;  /* 0x00000003000075a7 */ /* 0x0022a400080011ff */
[----:B--2---:R-:W-:Y:S05]  /*bc50*/  @!P0 NANOSLEEP.SYNCS 0x989680 ;  /* 0x009896800000895d */ /* 0x004fea0003900000 */
[----:B------:R-:W2:Y:S02]  /*bc60*/  @!P0 SYNCS.PHASECHK.TRANS64 P0, [R0+URZ], R3 ;  /* 0x00000003000085a7 */ /* 0x000ea400080010ff */
[----:B--2---:R-:W-:Y:S05]  /*bc70*/  @!P0 BRA `(.L_x_165) ;  /* 0xfffffffc00f08947 */ /* 0x004fea000383ffff */
[----:B------:R-:W-:Y:S05]  /*bc80*/  BRA `(.L_x_166) ;  /* 0xffffff6c00d47947 */ /* 0x000fea000383ffff */
.L_x_52:
[----:B-1----:R1:W2:Y:S02]  /*bc90*/  SYNCS.PHASECHK.TRANS64.TRYWAIT P0, [R0+URZ+0x170], R5 ;  /* 0x00017005000075a7 */ /* 0x0022a400080011ff */
[----:B--2---:R-:W-:Y:S05]  /*bca0*/  @!P0 NANOSLEEP.SYNCS 0x989680 ;  /* 0x009896800000895d */ /* 0x004fea0003900000 */
[----:B------:R-:W2:Y:S02]  /*bcb0*/  @!P0 SYNCS.PHASECHK.TRANS64 P0, [R0+URZ+0x170], R5 ;  /* 0x00017005000085a7 */ /* 0x000ea400080010ff */
[----:B--2---:R-:W-:Y:S05]  /*bcc0*/  @!P0 BRA `(.L_x_52) ;  /* 0xfffffffc00f08947 */ /* 0x004fea000383ffff */
[----:B------:R-:W-:Y:S05]  /*bcd0*/  BRA `(.L_x_167) ;  /* 0xffffff7000307947 */ /* 0x000fea000383ffff */
.L_x_53:
[----:B------:R-:W-:-:S07]  /*bce0*/  MOV R0, UR5 ;  /* 0x0000000500007c02 */ /* 0x000fce0008000f00 */
.L_x_168:
[----:B-1----:R1:W2:Y:S02]  /*bcf0*/  SYNCS.PHASECHK.TRANS64.TRYWAIT P0, [R0+URZ+0x140], R5 ;  /* 0x00014005000075a7 */ /* 0x0022a400080011ff */
[----:B--2---:R-:W-:Y:S05]  /*bd00*/  @!P0 NANOSLEEP.SYNCS 0x989680 ;  /* 0x009896800000895d */ /* 0x004fea0003900000 */
[----:B------:R-:W2:Y:S02]  /*bd10*/  @!P0 SYNCS.PHASECHK.TRANS64 P0, [R0+URZ+0x140], R5 ;  /* 0x00014005000085a7 */ /* 0x000ea400080010ff */
[----:B--2---:R-:W-:Y:S05]  /*bd20*/  @!P0 BRA `(.L_x_168) ;  /* 0xfffffffc00f08947 */ /* 0x004fea000383ffff */
[----:B------:R-:W-:Y:S05]  /*bd30*/  BRA `(.L_x_169) ;  /* 0xffffff7000407947 */ /* 0x000fea000383ffff */
.L_x_54:
[----:B-1----:R1:W2:Y:S02]  /*bd40*/  SYNCS.PHASECHK.TRANS64.TRYWAIT P1, [R0+URZ+0x130], R5 ;  /* 0x00013005000075a7 */ /* 0x0022a400080211ff */
[----:B--2---:R-:W-:Y:S05]  /*bd50*/  @!P1 NANOSLEEP.SYNCS 0x989680 ;  /* 0x009896800000995d */ /* 0x004fea0003900000 */
[----:B------:R-:W2:Y:S02]  /*bd60*/  @!P1 SYNCS.PHASECHK.TRANS64 P1, [R0+URZ+0x130], R5 ;  /* 0x00013005000095a7 */ /* 0x000ea400080210ff */
[----:B--2---:R-:W-:Y:S05]  /*bd70*/  @!P1 BRA `(.L_x_54) ;  /* 0xfffffffc00f09947 */ /* 0x004fea000383ffff */
[----:B------:R-:W-:Y:S05]  /*bd80*/  BRA `(.L_x_170) ;  /* 0xffffff7000707947 */ /* 0x000fea000383ffff */
.L_x_57:
[----:B------:R-:W-:-:S07]  /*bd90*/  MOV R0, UR5 ;  /* 0x0000000500007c02 */ /* 0x000fce0008000f00 */
.L_x_171:
[----:B-1----:R1:W2:Y:S02]  /*bda0*/  SYNCS.PHASECHK.TRANS64.TRYWAIT P0, [R0+URZ+0x140], R3 ;  /* 0x00014003000075a7 */ /* 0x0022a400080011ff */
[----:B--2---:R-:W-:Y:S05]  /*bdb0*/  @!P0 NANOSLEEP.SYNCS 0x989680 ;  /* 0x009896800000895d */ /* 0x004fea0003900000 */
[----:B------:R-:W2:Y:S02]  /*bdc0*/  @!P0 SYNCS.PHASECHK.TRANS64 P0, [R0+URZ+0x140], R3 ;  /* 0x00014003000085a7 */ /* 0x000ea400080010ff */
[----:B--2---:R-:W-:Y:S05]  /*bdd0*/  @!P0 BRA `(.L_x_171) ;  /* 0xfffffffc00f08947 */ /* 0x004fea000383ffff */
[----:B------:R-:W-:Y:S05]  /*bde0*/  BRA `(.L_x_56) ;  /* 0xffffff7000c47947 */ /* 0x000fea000383ffff */
.L_x_64:
[----:B-1----:R1:W2:Y:S02]  /*bdf0*/  SYNCS.PHASECHK.TRANS64.TRYWAIT P1, [R0+URZ+0x130], R5 ;  /* 0x00013005000075a7 */ /* 0x0022a400080211ff */
[----:B--2---:R-:W-:Y:S05]  /*be00*/  @!P1 NANOSLEEP.SYNCS 0x989680 ;  /* 0x009896800000995d */ /* 0x004fea0003900000 */
[----:B------:R-:W2:Y:S02]  /*be10*/  @!P1 SYNCS.PHASECHK.TRANS64 P1, [R0+URZ+0x130], R5 ;  /* 0x00013005000095a7 */ /* 0x000ea400080210ff */
[----:B--2---:R-:W-:Y:S05]  /*be20*/  @!P1 BRA `(.L_x_64) ;  /* 0xfffffffc00f09947 */ /* 0x004fea000383ffff */
[----:B------:R-:W-:Y:S05]  /*be30*/  BRA `(.L_x_172) ;  /* 0xffffff7800187947 */ /* 0x000fea000383ffff */
.L_x_65:
[----:B------:R-:W-:-:S07]  /*be40*/  MOV R3, UR9 ;  /* 0x0000000900037c02 */ /* 0x000fce0008000f00 */
.L_x_173:
[----:B-1----:R1:W2:Y:S02]  /*be50*/  SYNCS.PHASECHK.TRANS64.TRYWAIT P0, [R3+URZ+0x160], R0 ;  /* 0x00016000030075a7 */ /* 0x0022a400080011ff */
[----:B--2---:R-:W-:Y:S05]  /*be60*/  @!P0 NANOSLEEP.SYNCS 0x989680 ;  /* 0x009896800000895d */ /* 0x004fea0003900000 */
[----:B------:R-:W2:Y:S02]  /*be70*/  @!P0 SYNCS.PHASECHK.TRANS64 P0, [R3+URZ+0x160], R0 ;  /* 0x00016000030085a7 */ /* 0x000ea400080010ff */
[----:B--2---:R-:W-:Y:S05]  /*be80*/  @!P0 BRA `(.L_x_173) ;  /* 0xfffffffc00f08947 */ /* 0x004fea000383ffff */
[----:B------:R-:W-:Y:S05]  /*be90*/  BRA `(.L_x_174) ;  /* 0xffffff78004c7947 */ /* 0x000fea000383ffff */
.L_x_68:
[----:B------:R-:W-:Y:S07]  /*bea0*/  MOV R0, UR7 ;  /* 0x0000000700007c02 */ /* 0x000fee0008000f00 */
.L_x_175:
[----:B-1----:R1:W2:Y:S02]  /*beb0*/  SYNCS.PHASECHK.TRANS64.TRYWAIT P0, [R0+URZ], R3 ;  /* 0x00000003000075a7 */ /* 0x0022a400080011ff */
[----:B--2---:R-:W-:Y:S05]  /*bec0*/  @!P0 NANOSLEEP.SYNCS 0x989680 ;  /* 0x009896800000895d */ /* 0x004fea0003900000 */
[----:B------:R-:W2:Y:S02]  /*bed0*/  @!P0 SYNCS.PHASECHK.TRANS64 P0, [R0+URZ], R3 ;  /* 0x00000003000085a7 */ /* 0x000ea400080010ff */
[----:B--2---:R-:W-:Y:S05]  /*bee0*/  @!P0 BRA `(.L_x_175) ;  /* 0xfffffffc00f08947 */ /* 0x004fea000383ffff */
[----:B------:R-:W-:Y:S05]  /*bef0*/  BRA `(.L_x_67) ;  /* 0xffffff78006c7947 */ /* 0x000fea000383ffff */
.L_x_71:
[----:B------:R-:W-:-:S07]  /*bf00*/  MOV R0, UR5 ;  /* 0x0000000500007c02 */ /* 0x000fce0008000f00 */
.L_x_176:
[----:B--2---:R2:W3:Y:S02]  /*bf10*/  SYNCS.PHASECHK.TRANS64.TRYWAIT P0, [R0+URZ], R3 ;  /* 0x00000003000075a7 */ /* 0x0044e400080011ff */
[----:B---3--:R-:W-:Y:S05]  /*bf20*/  @!P0 NANOSLEEP.SYNCS 0x989680 ;  /* 0x009896800000895d */ /* 0x008fea0003900000 */
[----:B------:R-:W3:Y:S02]  /*bf30*/  @!P0 SYNCS.PHASECHK.TRANS64 P0, [R0+URZ], R3 ;  /* 0x00000003000085a7 */ /* 0x000ee400080010ff */
[----:B---3--:R-:W-:Y:S05]  /*bf40*/  @!P0 BRA `(.L_x_176) ;  /* 0xfffffffc00f08947 */ /* 0x008fea000383ffff */
[----:B------:R-:W-:Y:S05]  /*bf50*/  BRA `(.L_x_177) ;  /* 0xffffff7c00107947 */ /* 0x000fea000383ffff */
.L_x_72:
[----:B------:R-:W-:-:S07]  /*bf60*/  MOV R0, UR7 ;  /* 0x0000000700007c02 */ /* 0x000fce0008000f00 */
.L_x_178:
[----:B--2---:R2:W3:Y:S02]  /*bf70*/  SYNCS.PHASECHK.TRANS64.TRYWAIT P0, [R0+URZ], R3 ;  /* 0x00000003000075a7 */ /* 0x0044e400080011ff */
[----:B---3--:R-:W-:Y:S05]  /*bf80*/  @!P0 NANOSLEEP.SYNCS 0x989680 ;  /* 0x009896800000895d */ /* 0x008fea0003900000 */
[----:B------:R-:W3:Y:S02]  /*bf90*/  @!P0 SYNCS.PHASECHK.TRANS64 P0, [R0+URZ], R3 ;  /* 0x00000003000085a7 */ /* 0x000ee400080010ff */
[----:B---3--:R-:W-:Y:S05]  /*bfa0*/  @!P0 BRA `(.L_x_178) ;  /* 0xfffffffc00f08947 */ /* 0x008fea000383ffff */
[----:B------:R-:W-:Y:S05]  /*bfb0*/  BRA `(.L_x_179) ;  /* 0xffffff7c001c7947 */ /* 0x000fea000383ffff */
.L_x_77:
[----:B--2---:R2:W3:Y:S02]  /*bfc0*/  SYNCS.PHASECHK.TRANS64.TRYWAIT P0, [R0+URZ+0x130], R3 ;  /* 0x00013003000075a7 */ /* 0x0044e400080011ff */
[----:B---3--:R-:W-:Y:S05]  /*bfd0*/  @!P0 NANOSLEEP.SYNCS 0x989680 ;  /* 0x009896800000895d */ /* 0x008fea0003900000 */
[----:B------:R-:W3:Y:S02]  /*bfe0*/  @!P0 SYNCS.PHASECHK.TRANS64 P0, [R0+URZ+0x130], R3 ;  /* 0x00013003000085a7 */ /* 0x000ee400080010ff */
[----:B---3--:R-:W-:Y:S05]  /*bff0*/  @!P0 BRA `(.L_x_77) ;  /* 0xfffffffc00f08947 */ /* 0x008fea000383ffff */
[----:B------:R-:W-:Y:S05]  /*c000*/  BRA `(.L_x_180) ;  /* 0xffffff8000287947 */ /* 0x000fea000383ffff */
.L_x_80:
[----:B------:R-:W-:Y:S07]  /*c010*/  MOV R0, UR7 ;  /* 0x0000000700007c02 */ /* 0x000fee0008000f00 */
.L_x_181:
[----:B--2---:R2:W3:Y:S02]  /*c020*/  SYNCS.PHASECHK.TRANS64.TRYWAIT P0, [R0+URZ+0x128], R3 ;  /* 0x00012803000075a7 */ /* 0x0044e400080011ff */
[----:B---3--:R-:W-:Y:S05]  /*c030*/  @!P0 NANOSLEEP.SYNCS 0x989680 ;  /* 0x009896800000895d */ /* 0x008fea0003900000 */
[----:B------:R-:W3:Y:S02]  /*c040*/  @!P0 SYNCS.PHASECHK.TRANS64 P0, [R0+URZ+0x128], R3 ;  /* 0x00012803000085a7 */ /* 0x000ee400080010ff */
[----:B---3--:R-:W-:Y:S05]  /*c050*/  @!P0 BRA `(.L_x_181) ;  /* 0xfffffffc00f08947 */ /* 0x008fea000383ffff */
[----:B------:R-:W-:Y:S05]  /*c060*/  BRA `(.L_x_79) ;  /* 0xffffff8400087947 */ /* 0x000fea000383ffff */
.L_x_83:
[----:B------:R-:W-:Y:S07]  /*c070*/  MOV R3, UR7 ;  /* 0x0000000700037c02 */ /* 0x000fee0008000f00 */
.L_x_182:
[----:B-1----:R1:W2:Y:S02]  /*c080*/  SYNCS.PHASECHK.TRANS64.TRYWAIT P0, [R3+URZ+0x100], R12 ;  /* 0x0001000c030075a7 */ /* 0x0022a400080011ff */
[----:B--2---:R-:W-:Y:S05]  /*c090*/  @!P0 NANOSLEEP.SYNCS 0x989680 ;  /* 0x009896800000895d */ /* 0x004fea0003900000 */
[----:B------:R-:W2:Y:S02]  /*c0a0*/  @!P0 SYNCS.PHASECHK.TRANS64 P0, [R3+URZ+0x100], R12 ;  /* 0x0001000c030085a7 */ /* 0x000ea400080010ff */
[----:B--2---:R-:W-:Y:S05]  /*c0b0*/  @!P0 BRA `(.L_x_182) ;  /* 0xfffffffc00f08947 */ /* 0x004fea000383ffff */
[----:B------:R-:W-:Y:S05]  /*c0c0*/  BRA `(.L_x_183) ;  /* 0xffffff8400807947 */ /* 0x000fea000383ffff */
.L_x_84:
[----:B-1----:R-:W-:Y:S07]  /*c0d0*/  MOV R3, UR7 ;  /* 0x0000000700037c02 */ /* 0x002fee0008000f00 */
.L_x_184:
[----:B-1----:R1:W2:Y:S02]  /*c0e0*/  SYNCS.PHASECHK.TRANS64.TRYWAIT P0, [R3+URZ+0x108], R12 ;  /* 0x0001080c030075a7 */ /* 0x0022a400080011ff */
[----:B--2---:R-:W-:Y:S05]  /*c0f0*/  @!P0 NANOSLEEP.SYNCS 0x989680 ;  /* 0x009896800000895d */ /* 0x004fea0003900000 */
[----:B------:R-:W2:Y:S02]  /*c100*/  @!P0 SYNCS.PHASECHK.TRANS64 P0, [R3+URZ+0x108], R12 ;  /* 0x0001080c030085a7 */ /* 0x000ea400080010ff */
[----:B--2---:R-:W-:Y:S05]  /*c110*/  @!P0 BRA `(.L_x_184) ;  /* 0xfffffffc00f08947 */ /* 0x004fea000383ffff */
[----:B------:R-:W-:Y:S05]  /*c120*/  BRA `(.L_x_185) ;  /* 0xffffff8400bc7947 */ /* 0x000fea000383ffff */
.L_x_85:
[----:B-1----:R-:W-:Y:S07]  /*c130*/  MOV R3, UR7 ;  /* 0x0000000700037c02 */ /* 0x002fee0008000f00 */
.L_x_186:
[----:B-1----:R1:W2:Y:S02]  /*c140*/  SYNCS.PHASECHK.TRANS64.TRYWAIT P0, [R3+URZ+0x110], R12 ;  /* 0x0001100c030075a7 */ /* 0x0022a400080011ff */
[----:B--2---:R-:W-:Y:S05]  /*c150*/  @!P0 NANOSLEEP.SYNCS 0x989680 ;  /* 0x009896800000895d */ /* 0x004fea0003900000 */
[----:B------:R-:W2:Y:S02]  /*c160*/  @!P0 SYNCS.PHASECHK.TRANS64 P0, [R3+URZ+0x110], R12 ;  /* 0x0001100c030085a7 */ /* 0x000ea400080010ff */
[----:B--2---:R-:W-:Y:S05]  /*c170*/  @!P0 BRA `(.L_x_186) ;  /* 0xfffffffc00f08947 */ /* 0x004fea000383ffff */
[----:B------:R-:W-:Y:S05]  /*c180*/  BRA `(.L_x_187) ;  /* 0xffffff8800047947 */ /* 0x000fea000383ffff */
.L_x_86:
[----:B------:R-:W-:Y:S07]  /*c190*/  MOV R3, UR7 ;  /* 0x0000000700037c02 */ /* 0x000fee0008000f00 */
.L_x_188:
[----:B-1----:R1:W2:Y:S02]  /*c1a0*/  SYNCS.PHASECHK.TRANS64.TRYWAIT P0, [R3+URZ+0x118], R12 ;  /* 0x0001180c030075a7 */ /* 0x0022a400080011ff */
[----:B--2---:R-:W-:Y:S05]  /*c1b0*/  @!P0 NANOSLEEP.SYNCS 0x989680 ;  /* 0x009896800000895d */ /* 0x004fea0003900000 */
[----:B------:R-:W2:Y:S02]  /*c1c0*/  @!P0 SYNCS.PHASECHK.TRANS64 P0, [R3+URZ+0x118], R12 ;  /* 0x0001180c030085a7 */ /* 0x000ea400080010ff */
[----:B--2---:R-:W-:Y:S05]  /*c1d0*/  @!P0 BRA `(.L_x_188) ;  /* 0xfffffffc00f08947 */ /* 0x004fea000383ffff */
[----:B------:R-:W-:Y:S05]  /*c1e0*/  BRA `(.L_x_189) ;  /* 0xffffff88008c7947 */ /* 0x000fea000383ffff */
.L_x_88:
[----:B------:R-:W-:-:S07]  /*c1f0*/  MOV R0, UR7 ;  /* 0x0000000700007c02 */ /* 0x000fce0008000f00 */
.L_x_190:
[----:B-1----:R1:W3:Y:S02]  /*c200*/  SYNCS.PHASECHK.TRANS64.TRYWAIT P0, [R0+URZ+0x100], R3 ;  /* 0x00010003000075a7 */ /* 0x0022e400080011ff */
[----:B---3--:R-:W-:Y:S05]  /*c210*/  @!P0 NANOSLEEP.SYNCS 0x989680 ;  /* 0x009896800000895d */ /* 0x008fea0003900000 */
[----:B------:R-:W3:Y:S02]  /*c220*/  @!P0 SYNCS.PHASECHK.TRANS64 P0, [R0+URZ+0x100], R3 ;  /* 0x00010003000085a7 */ /* 0x000ee400080010ff */
[----:B---3--:R-:W-:Y:S05]  /*c230*/  @!P0 BRA `(.L_x_190) ;  /* 0xfffffffc00f08947 */ /* 0x008fea000383ffff */
[----:B------:R-:W-:Y:S05]  /*c240*/  BRA `(.L_x_191) ;  /* 0xffffff8800fc7947 */ /* 0x000fea000383ffff */
.L_x_89:
[----:B-1----:R-:W-:-:S07]  /*c250*/  MOV R0, UR7 ;  /* 0x0000000700007c02 */ /* 0x002fce0008000f00 */
.L_x_192:
[----:B-1----:R1:W3:Y:S02]  /*c260*/  SYNCS.PHASECHK.TRANS64.TRYWAIT P0, [R0+URZ+0x108], R3 ;  /* 0x00010803000075a7 */ /* 0x0022e400080011ff */
[----:B---3--:R-:W-:Y:S05]  /*c270*/  @!P0 NANOSLEEP.SYNCS 0x989680 ;  /* 0x009896800000895d */ /* 0x008fea0003900000 */
[----:B------:R-:W3:Y:S02]  /*c280*/  @!P0 SYNCS.PHASECHK.TRANS64 P0, [R0+URZ+0x108], R3 ;  /* 0x00010803000085a7 */ /* 0x000ee400080010ff */
[----:B---3--:R-:W-:Y:S05]  /*c290*/  @!P0 BRA `(.L_x_192) ;  /* 0xfffffffc00f08947 */ /* 0x008fea000383ffff */
[----:B------:R-:W-:Y:S05]  /*c2a0*/  BRA `(.L_x_193) ;  /* 0xffffff8800ec7947 */ /* 0x000fea000383ffff */
.L_x_90:
[----:B-1----:R-:W-:-:S07]  /*c2b0*/  MOV R0, UR7 ;  /* 0x0000000700007c02 */ /* 0x002fce0008000f00 */
.L_x_194:
[----:B-1----:R1:W3:Y:S02]  /*c2c0*/  SYNCS.PHASECHK.TRANS64.TRYWAIT P0, [R0+URZ+0x110], R3 ;  /* 0x00011003000075a7 */ /* 0x0022e400080011ff */
[----:B---3--:R-:W-:Y:S05]  /*c2d0*/  @!P0 NANOSLEEP.SYNCS 0x989680 ;  /* 0x009896800000895d */ /* 0x008fea0003900000 */
[----:B------:R-:W3:Y:S02]  /*c2e0*/  @!P0 SYNCS.PHASECHK.TRANS64 P0, [R0+URZ+0x110], R3 ;  /* 0x00011003000085a7 */ /* 0x000ee400080010ff */
[----:B---3--:R-:W-:Y:S05]  /*c2f0*/  @!P0 BRA `(.L_x_194) ;  /* 0xfffffffc00f08947 */ /* 0x008fea000383ffff */
[----:B------:R-:W-:Y:S05]  /*c300*/  BRA `(.L_x_195) ;  /* 0xffffff8800dc7947 */ /* 0x000fea000383ffff */
.L_x_92:
[----:B--2---:R2:W4:Y:S02]  /*c310*/  SYNCS.PHASECHK.TRANS64.TRYWAIT P0, [R0+URZ+0x130], R3 ;  /* 0x00013003000075a7 */ /* 0x00452400080011ff */
[----:B----4-:R-:W-:Y:S05]  /*c320*/  @!P0 NANOSLEEP.SYNCS 0x989680 ;  /* 0x009896800000895d */ /* 0x010fea0003900000 */
[----:B------:R-:W4:Y:S02]  /*c330*/  @!P0 SYNCS.PHASECHK.TRANS64 P0, [R0+URZ+0x130], R3 ;  /* 0x00013003000085a7 */ /* 0x000f2400080010ff */
[----:B----4-:R-:W-:Y:S05]  /*c340*/  @!P0 BRA `(.L_x_92) ;  /* 0xfffffffc00f08947 */ /* 0x010fea000383ffff */
[----:B------:R-:W-:Y:S05]  /*c350*/  BRA `(.L_x_196) ;  /* 0xffffff8c00a47947 */ /* 0x000fea000383ffff */
.L_x_103:
[----:B-1----:R1:W3:Y:S02]  /*c360*/  SYNCS.PHASECHK.TRANS64.TRYWAIT P1, [R3+URZ+0xe0], R0 ;  /* 0x0000e000030075a7 */ /* 0x0022e400080211ff */
[----:B---3--:R-:W-:Y:S05]  /*c370*/  @!P1 NANOSLEEP.SYNCS 0x989680 ;  /* 0x009896800000995d */ /* 0x008fea0003900000 */
[----:B------:R-:W3:Y:S02]  /*c380*/  @!P1 SYNCS.PHASECHK.TRANS64 P1, [R3+URZ+0xe0], R0 ;  /* 0x0000e000030095a7 */ /* 0x000ee400080210ff */
[----:B---3--:R-:W-:Y:S05]  /*c390*/  @!P1 BRA `(.L_x_103) ;  /* 0xfffffffc00f09947 */ /* 0x008fea000383ffff */
[----:B------:R-:W-:Y:S05]  /*c3a0*/  BRA `(.L_x_102) ;  /* 0xffffff9800c87947 */ /* 0x000fea000383ffff */
.L_x_105:
[----:B-1----:R1:W4:Y:S02]  /*c3b0*/  SYNCS.PHASECHK.TRANS64.TRYWAIT P0, [R193+URZ+0x150], R2 ;  /* 0x00015002c10075a7 */ /* 0x00232400080011ff */
[----:B----4-:R-:W-:Y:S05]  /*c3c0*/  @!P0 NANOSLEEP.SYNCS 0x989680 ;  /* 0x009896800000895d */ /* 0x010fea0003900000 */
[----:B------:R-:W4:Y:S02]  /*c3d0*/  @!P0 SYNCS.PHASECHK.TRANS64 P0, [R193+URZ+0x150], R2 ;  /* 0x00015002c10085a7 */ /* 0x000f2400080010ff */
[----:B----4-:R-:W-:Y:S05]  /*c3e0*/  @!P0 BRA `(.L_x_105) ;  /* 0xfffffffc00f08947 */ /* 0x010fea000383ffff */
[----:B------:R-:W-:Y:S05]  /*c3f0*/  BRA `(.L_x_104) ;  /* 0xffffff9c00247947 */ /* 0x000fea000383ffff */
.L_x_114:
[----:B--2---:R2:W3:Y:S02]  /*c400*/  SYNCS.PHASECHK.TRANS64.TRYWAIT P0, [R204+URZ+0xe0], R3 ;  /* 0x0000e003cc0075a7 */ /* 0x0044e400080011ff */
[----:B---3--:R-:W-:Y:S05]  /*c410*/  @!P0 NANOSLEEP.SYNCS 0x989680 ;  /* 0x009896800000895d */ /* 0x008fea0003900000 */
[----:B------:R-:W3:Y:S02]  /*c420*/  @!P0 SYNCS.PHASECHK.TRANS64 P0, [R204+URZ+0xe0], R3 ;  /* 0x0000e003cc0085a7 */ /* 0x000ee400080010ff */
[----:B---3--:R-:W-:Y:S05]  /*c430*/  @!P0 BRA `(.L_x_114) ;  /* 0xfffffffc00f08947 */ /* 0x008fea000383ffff */
[----:B------:R-:W-:Y:S05]  /*c440*/  BRA `(.L_x_113) ;  /* 0xffffffb000307947 */ /* 0x000fea000383ffff */
.L_x_123:
[----:B--2---:R2:W3:Y:S02]  /*c450*/  SYNCS.PHASECHK.TRANS64.TRYWAIT P0, [R0+URZ+0xe0], R5 ;  /* 0x0000e005000075a7 */ /* 0x0044e400080011ff */
[----:B---3--:R-:W-:Y:S05]  /*c460*/  @!P0 NANOSLEEP.SYNCS 0x989680 ;  /* 0x009896800000895d */ /* 0x008fea0003900000 */
[----:B------:R-:W3:Y:S02]  /*c470*/  @!P0 SYNCS.PHASECHK.TRANS64 P0, [R0+URZ+0xe0], R5 ;  /* 0x0000e005000085a7 */ /* 0x000ee400080010ff */
[----:B---3--:R-:W-:Y:S05]  /*c480*/  @!P0 BRA `(.L_x_123) ;  /* 0xfffffffc00f08947 */ /* 0x008fea000383ffff */
[----:B------:R-:W-:Y:S05]  /*c490*/  BRA `(.L_x_122) ;  /* 0xffffffc400887947 */ /* 0x000fea000383ffff */
.L_x_132:
[----:B--2---:R2:W3:Y:S02]  /*c4a0*/  SYNCS.PHASECHK.TRANS64.TRYWAIT P0, [R0+URZ+0xe0], R3 ;  /* 0x0000e003000075a7 */ /* 0x0044e400080011ff */
[----:B---3--:R-:W-:Y:S05]  /*c4b0*/  @!P0 NANOSLEEP.SYNCS 0x989680 ;  /* 0x009896800000895d */ /* 0x008fea0003900000 */
[----:B------:R-:W3:Y:S02]  /*c4c0*/  @!P0 SYNCS.PHASECHK.TRANS64 P0, [R0+URZ+0xe0], R3 ;  /* 0x0000e003000085a7 */ /* 0x000ee400080010ff */
[----:B---3--:R-:W-:Y:S05]  /*c4d0*/  @!P0 BRA `(.L_x_132) ;  /* 0xfffffffc00f08947 */ /* 0x008fea000383ffff */
[----:B------:R-:W-:Y:S05]  /*c4e0*/  BRA `(.L_x_131) ;  /* 0xffffffd800ec7947 */ /* 0x000fea000383ffff */
        .weak           $__internal_0_$__cuda_sm10x_tcgen05_guardrail_trap_col_being_dealloced_not_returned_by_alloc
        .type           $__internal_0_$__cuda_sm10x_tcgen05_guardrail_trap_col_being_dealloced_not_returned_by_alloc,@function
        .size           $__internal_0_$__cuda_sm10x_tcgen05_guardrail_trap_col_being_dealloced_not_returned_by_alloc,($__internal_1_$__cuda_sm10x_tcgen05_guardrail_trap_phase_invalid_during_alloc - $__internal_0_$__cuda_sm10x_tcgen05_guardrail_trap_col_being_dealloced_not_returned_by_alloc)
$__internal_0_$__cuda_sm10x_tcgen05_guardrail_trap_col_being_dealloced_not_returned_by_alloc:
[----:B------:R-:W-:Y:S05]  /*c4f0*/  BPT.TRAP 0x1 ;  /* 0x000000040000795c */ /* 0x000fea0000300000 */
[----:B------:R-:W-:-:S04]  /*c500*/  HFMA2 R3, -RZ, RZ, 0, 0 ;  /* 0x00000000ff037431 */ /* 0x000fc800000001ff */
[----:B------:R-:W-:Y:S05]  /*c510*/  RET.REL.NODEC R2 `(_ZN7cutlass13device_kernelINS_4gemm6kernel13GemmUniversalIN4cute5tupleIJiiiiEEENS1_10collective13CollectiveMmaINS1_35MainloopSm100TmaUmmaWarpSpecializedILi14ELi2ELi2ENS5_IJNS4_1CILi1EEESB_SB_EEEEENS5_IJNSA_ILi128EEENSA_ILi256EEENSA_ILi32EEEEEENS_12float_e5m2_tENS5_IJSB_llEEENS_12float_e4m3_tESJ_NS4_8TiledMMAINS4_8MMA_AtomIJNS4_10MMA_TraitsINS4_19SM100_MMA_F8F6F4_SSEJSI_SK_fSE_SF_NS4_17integral_constantINS4_4UMMA5MajorELSR_1EEESS_NSP_INSQ_7ScaleInELST_0EEESU_EEEEEENS4_6LayoutISC_NS5_IJNSA_ILi0EEESY_SY_EEEEENS5_IJNS4_10UnderscoreES11_S11_EEEEENS4_13SM90_TMA_LOADENS4_14ComposedLayoutINS4_7SwizzleILi3ELi4ELi3EEENS4_18smem_ptr_flag_bitsILi8EEENSX_INS5_IJSE_NSA_ILi8EEEEEENS5_IJSB_SE_EEEEEEEvNS4_8identityES14_S1E_vS1F_EENS_8epilogue10collective18CollectiveEpilogueINS1H_23Sm100TmaWarpSpecializedILi4ELi2ELi64ELb0ELb0EEEJSH_NS5_IJNSX_ISE_SB_EENSX_INSA_ILi64EEESB_EEEEESI_NS5_IJlSB_lEEESI_S1Q_NS1H_6fusion15FusionCallbacksIS1L_NS1R_17LinearCombinationISI_fSI_fLNS_15FloatRoundStyleE2EEESH_S1P_JEEENS4_5SM1004TMEM4LOAD26SM100_TMEM_LOAD_32dp32b64xES14_NS15_INS16_ILi2ELi4ELi3EEES19_NSX_INS5_IJS1A_S1N_EEENS5_IJS1N_SB_EEEEEEENS4_39AutoVectorizingCopyWithAssumedAlignmentILi128EEENS4_14SM90_TMA_STOREES25_S27_S27_EEEvvEEEEvNT_6ParamsE) ;  /* 0xffffff3802b87950 */ /* 0x000fea0003c3ffff */
        .weak           $__internal_1_$__cuda_sm10x_tcgen05_guardrail_trap_phase_invalid_during_alloc
        .type           $__internal_1_$__cuda_sm10x_tcgen05_guardrail_trap_phase_invalid_during_alloc,@function
        .size           $__internal_1_$__cuda_sm10x_tcgen05_guardrail_trap_phase_invalid_during_alloc,($__internal_2_$__cuda_sm10x_tcgen05_guardrail_trap_unallocated_columns_being_dealloced - $__internal_1_$__cuda_sm10x_tcgen05_guardrail_trap_phase_invalid_during_alloc)
$__internal_1_$__cuda_sm10x_tcgen05_guardrail_trap_phase_invalid_during_alloc:
[----:B------:R-:W-:Y:S05]  /*c520*/  BPT.TRAP 0x1 ;  /* 0x000000040000795c */ /* 0x000fea0000300000 */
[----:B------:R-:W-:-:S04]  /*c530*/  MOV R3, 0x0 ;  /* 0x0000000000037802 */ /* 0x000fc80000000f00 */
[----:B------:R-:W-:Y:S05]  /*c540*/  RET.REL.NODEC R2 `(_ZN7cutlass13device_kernelINS_4gemm6kernel13GemmUniversalIN4cute5tupleIJiiiiEEENS1_10collective13CollectiveMmaINS1_35MainloopSm100TmaUmmaWarpSpecializedILi14ELi2ELi2ENS5_IJNS4_1CILi1EEESB_SB_EEEEENS5_IJNSA_ILi128EEENSA_ILi256EEENSA_ILi32EEEEEENS_12float_e5m2_tENS5_IJSB_llEEENS_12float_e4m3_tESJ_NS4_8TiledMMAINS4_8MMA_AtomIJNS4_10MMA_TraitsINS4_19SM100_MMA_F8F6F4_SSEJSI_SK_fSE_SF_NS4_17integral_constantINS4_4UMMA5MajorELSR_1EEESS_NSP_INSQ_7ScaleInELST_0EEESU_EEEEEENS4_6LayoutISC_NS5_IJNSA_ILi0EEESY_SY_EEEEENS5_IJNS4_10UnderscoreES11_S11_EEEEENS4_13SM90_TMA_LOADENS4_14ComposedLayoutINS4_7SwizzleILi3ELi4ELi3EEENS4_18smem_ptr_flag_bitsILi8EEENSX_INS5_IJSE_NSA_ILi8EEEEEENS5_IJSB_SE_EEEEEEEvNS4_8identityES14_S1E_vS1F_EENS_8epilogue10collective18CollectiveEpilogueINS1H_23Sm100TmaWarpSpecializedILi4ELi2ELi64ELb0ELb0EEEJSH_NS5_IJNSX_ISE_SB_EENSX_INSA_ILi64EEESB_EEEEESI_NS5_IJlSB_lEEESI_S1Q_NS1H_6fusion15FusionCallbacksIS1L_NS1R_17LinearCombinationISI_fSI_fLNS_15FloatRoundStyleE2EEESH_S1P_JEEENS4_5SM1004TMEM4LOAD26SM100_TMEM_LOAD_32dp32b64xES14_NS15_INS16_ILi2ELi4ELi3EEES19_NSX_INS5_IJS1A_S1N_EEENS5_IJS1N_SB_EEEEEEENS4_39AutoVectorizingCopyWithAssumedAlignmentILi128EEENS4_14SM90_TMA_STOREES25_S27_S27_EEEvvEEEEvNT_6ParamsE) ;  /* 0xffffff3802ac7950 */ /* 0x000fea0003c3ffff */
        .weak           $__internal_2_$__cuda_sm10x_tcgen05_guardrail_trap_unallocated_columns_being_dealloced
        .type           $__internal_2_$__cuda_sm10x_tcgen05_guardrail_trap_unallocated_columns_being_dealloced,@function
        .size           $__internal_2_$__cuda_sm10x_tcgen05_guardrail_trap_unallocated_columns_being_dealloced,(.L_x_198 - $__internal_2_$__cuda_sm10x_tcgen05_guardrail_trap_unallocated_columns_being_dealloced)
$__internal_2_$__cuda_sm10x_tcgen05_guardrail_trap_unallocated_columns_being_dealloced:
[----:B------:R-:W-:Y:S05]  /*c550*/  BPT.TRAP 0x1 ;  /* 0x000000040000795c */ /* 0x000fea0000300000 */
[----:B------:R-:W-:-:S04]  /*c560*/  HFMA2 R3, -RZ, RZ, 0, 0 ;  /* 0x00000000ff037431 */ /* 0x000fc800000001ff */
[----:B------:R-:W-:Y:S05]  /*c570*/  RET.REL.NODEC R2 `(_ZN7cutlass13device_kernelINS_4gemm6kernel13GemmUniversalIN4cute5tupleIJiiiiEEENS1_10collective13CollectiveMmaINS1_35MainloopSm100TmaUmmaWarpSpecializedILi14ELi2ELi2ENS5_IJNS4_1CILi1EEESB_SB_EEEEENS5_IJNSA_ILi128EEENSA_ILi256EEENSA_ILi32EEEEEENS_12float_e5m2_tENS5_IJSB_llEEENS_12float_e4m3_tESJ_NS4_8TiledMMAINS4_8MMA_AtomIJNS4_10MMA_TraitsINS4_19SM100_MMA_F8F6F4_SSEJSI_SK_fSE_SF_NS4_17integral_constantINS4_4UMMA5MajorELSR_1EEESS_NSP_INSQ_7ScaleInELST_0EEESU_EEEEEENS4_6LayoutISC_NS5_IJNSA_ILi0EEESY_SY_EEEEENS5_IJNS4_10UnderscoreES11_S11_EEEEENS4_13SM90_TMA_LOADENS4_14ComposedLayoutINS4_7SwizzleILi3ELi4ELi3EEENS4_18smem_ptr_flag_bitsILi8EEENSX_INS5_IJSE_NSA_ILi8EEEEEENS5_IJSB_SE_EEEEEEEvNS4_8identityES14_S1E_vS1F_EENS_8epilogue10collective18CollectiveEpilogueINS1H_23Sm100TmaWarpSpecializedILi4ELi2ELi64ELb0ELb0EEEJSH_NS5_IJNSX_ISE_SB_EENSX_INSA_ILi64EEESB_EEEEESI_NS5_IJlSB_lEEESI_S1Q_NS1H_6fusion15FusionCallbacksIS1L_NS1R_17LinearCombinationISI_fSI_fLNS_15FloatRoundStyleE2EEESH_S1P_JEEENS4_5SM1004TMEM4LOAD26SM100_TMEM_LOAD_32dp32b64xES14_NS15_INS16_ILi2ELi4ELi3EEES19_NSX_INS5_IJS1A_S1N_EEENS5_IJS1N_SB_EEEEEEENS4_39AutoVectorizingCopyWithAssumedAlignmentILi128EEENS4_14SM90_TMA_STOREES25_S27_S27_EEEvvEEEEvNT_6ParamsE) ;  /* 0xffffff3802a07950 */ /* 0x000fea0003c3ffff */
.L_x_197:
[----:B------:R-:W-:-:S00]  /*c580*/  BRA `(.L_x_197) ;  /* 0xfffffffc00fc7947 */ /* 0x000fc0000383ffff */
[----:B------:R-:W-:-:S00]  /*c590*/  NOP ;  /* 0x0000000000007918 */ /* 0x000fc00000000000 */
        /* <DEDUP_REMOVED lines=14> */
.L_x_198:


//--------------------- .nv.global.init           --------------------------
	.section	.nv.global.init,"aw",@progbits
.nv.global.init:
	.type		$str$27,@object
	.size		$str$27,($str$28 - $str$27)
$str$27:
        /*0000*/ 	.byte	0x28, 0x61, 0x64, 0x64, 0x72, 0x65, 0x73, 0x73, 0x20, 0x26, 0x20, 0x6d, 0x61, 0x73, 0x6b, 0x29
        /*0010*/ 	.byte	0x20, 0x3d, 0x3d, 0x20, 0x30, 0x00
	.type		$str$28,@object
	.size		$str$28,($str$26 - $str$28)
$str$28:
        /*0016*/ 	.byte	0x2f, 0x74, 0x6d, 0x70, 0x2f, 0x63, 0x75, 0x74, 0x6c, 0x61, 0x73, 0x73, 0x5f, 0x73, 0x77, 0x65
        /*0026*/ 	.byte	0x65, 0x70, 0x5f, 0x73, 0x72, 0x63, 0x2f, 0x69, 0x6e, 0x63, 0x6c, 0x75, 0x64, 0x65, 0x2f, 0x63
        /*0036*/ 	.byte	0x75, 0x74, 0x65, 0x2f, 0x70, 0x6f, 0x69, 0x6e, 0x74, 0x65, 0x72, 0x5f, 0x66, 0x6c, 0x61, 0x67
        /*0046*/ 	.byte	0x67, 0x65, 0x64, 0x2e, 0x68, 0x70, 0x70, 0x00
	.type		$str$26,@object
	.size		$str$26,($str$25 - $str$26)
$str$26:
        /*004e*/ 	.byte	0x2f, 0x74, 0x6d, 0x70, 0x2f, 0x63, 0x75, 0x74, 0x6c, 0x61, 0x73, 0x73, 0x5f, 0x73, 0x77, 0x65
        /*005e*/ 	.byte	0x65, 0x70, 0x5f, 0x73, 0x72, 0x63, 0x2f, 0x69, 0x6e, 0x63, 0x6c, 0x75, 0x64, 0x65, 0x2f, 0x63
        /*006e*/ 	.byte	0x75, 0x74, 0x65, 0x2f, 0x61, 0x74, 0x6f, 0x6d, 0x2f, 0x63, 0x6f, 0x70, 0x79, 0x5f, 0x74, 0x72
        /*007e*/ 	.byte	0x61, 0x69, 0x74, 0x73, 0x5f, 0x73, 0x6d, 0x31, 0x30, 0x30, 0x2e, 0x68, 0x70, 0x70, 0x00
	.type		$str$25,@object
	.size		$str$25,(__unnamed_1 - $str$25)
$str$25:
        /*008d*/ 	.byte	0x28, 0x28, 0x75, 0x69, 0x6e, 0x74, 0x33, 0x32, 0x5f, 0x74, 0x28, 0x74, 0x68, 0x72, 0x65, 0x61
        /*009d*/ 	.byte	0x64, 0x49, 0x64, 0x78, 0x2e, 0x78, 0x29, 0x20, 0x2f, 0x20, 0x33, 0x32, 0x29, 0x20, 0x25, 0x20
        /*00ad*/ 	.byte	0x34, 0x29, 0x20, 0x3d, 0x3d, 0x20, 0x28, 0x28, 0x28, 0x74, 0x6d, 0x65, 0x6d, 0x5f, 0x61, 0x64
        /*00bd*/ 	.byte	0x64, 0x72, 0x20, 0x3e, 0x3e, 0x20, 0x31, 0x36, 0x29, 0x20, 0x2f, 0x20, 0x33, 0x32, 0x29, 0x20
        /*00cd*/ 	.byte	0x25, 0x20, 0x34, 0x29, 0x00
	.type		__unnamed_1,@object
	.size		__unnamed_1,(__unnamed_2 - __unnamed_1)
__unnamed_1:
        /*00d2*/ 	.byte	0x61, 0x75, 0x74, 0x6f, 0x20, 0x63, 0x75, 0x74, 0x65, 0x3a, 0x3a, 0x61, 0x73, 0x5f, 0x70, 0x6f
        /* <DEDUP_REMOVED lines=24> */
        /*0262*/ 	.byte	0x43, 0x3c, 0x38, 0x31, 0x39, 0x32, 0x3e, 0x3e, 0x3e, 0x3e, 0x5d, 0x00
	.type		__unnamed_2,@object
	.size		__unnamed_2,(__unnamed_3 - __unnamed_2)
__unnamed_2:
        /* <DEDUP_REMOVED lines=26> */
	.type		__unnamed_3,@object
	.size		__unnamed_3,(.L_3 - __unnamed_3)
__unnamed_3:
        /* <DEDUP_REMOVED lines=42> */
        /*06aa*/ 	.byte	0x3e, 0x3e, 0x3e, 0x3e, 0x5d, 0x00
.L_3:


//--------------------- .nv.shared._ZN7cutlass13device_kernelINS_4gemm6kernel13GemmUniversalIN4cute5tupleIJiiiiEEENS1_10collective13CollectiveMmaINS1_35MainloopSm100TmaUmmaWarpSpecializedILi14ELi2ELi2ENS5_IJNS4_1CILi1EEESB_SB_EEEEENS5_IJNSA_ILi128EEENSA_ILi256EEENSA_ILi32EEEEEENS_12float_e5m2_tENS5_IJSB_llEEENS_12float_e4m3_tESJ_NS4_8TiledMMAINS4_8MMA_AtomIJNS4_10MMA_TraitsINS4_19SM100_MMA_F8F6F4_SSEJSI_SK_fSE_SF_NS4_17integral_constantINS4_4UMMA5MajorELSR_1EEESS_NSP_INSQ_7ScaleInELST_0EEESU_EEEEEENS4_6LayoutISC_NS5_IJNSA_ILi0EEESY_SY_EEEEENS5_IJNS4_10UnderscoreES11_S11_EEEEENS4_13SM90_TMA_LOADENS4_14ComposedLayoutINS4_7SwizzleILi3ELi4ELi3EEENS4_18smem_ptr_flag_bitsILi8EEENSX_INS5_IJSE_NSA_ILi8EEEEEENS5_IJSB_SE_EEEEEEEvNS4_8identityES14_S1E_vS1F_EENS_8epilogue10collective18CollectiveEpilogueINS1H_23Sm100TmaWarpSpecializedILi4ELi2ELi64ELb0ELb0EEEJSH_NS5_IJNSX_ISE_SB_EENSX_INSA_ILi64EEESB_EEEEESI_NS5_IJlSB_lEEESI_S1Q_NS1H_6fusion15FusionCallbacksIS1L_NS1R_17LinearCombinationISI_fSI_fLNS_15FloatRoundStyleE2EEESH_S1P_JEEENS4_5SM1004TMEM4LOAD26SM100_TMEM_LOAD_32dp32b64xES14_NS15_INS16_ILi2ELi4ELi3EEES19_NSX_INS5_IJS1A_S1N_EEENS5_IJS1N_SB_EEEEEEENS4_39AutoVectorizingCopyWithAssumedAlignmentILi128EEENS4_14SM90_TMA_STOREES25_S27_S27_EEEvvEEEEvNT_6ParamsE --------------------------
	.section	.nv.shared._ZN7cutlass13device_kernelINS_4gemm6kernel13GemmUniversalIN4cute5tupleIJiiiiEEENS1_10collective13CollectiveMmaINS1_35MainloopSm100TmaUmmaWarpSpecializedILi14ELi2ELi2ENS5_IJNS4_1CILi1EEESB_SB_EEEEENS5_IJNSA_ILi128EEENSA_ILi256EEENSA_ILi32EEEEEENS_12float_e5m2_tENS5_IJSB_llEEENS_12float_e4m3_tESJ_NS4_8TiledMMAINS4_8MMA_AtomIJNS4_10MMA_TraitsINS4_19SM100_MMA_F8F6F4_SSEJSI_SK_fSE_SF_NS4_17integral_constantINS4_4UMMA5MajorELSR_1EEESS_NSP_INSQ_7ScaleInELST_0EEESU_EEEEEENS4_6LayoutISC_NS5_IJNSA_ILi0EEESY_SY_EEEEENS5_IJNS4_10UnderscoreES11_S11_EEEEENS4_13SM90_TMA_LOADENS4_14ComposedLayoutINS4_7SwizzleILi3ELi4ELi3EEENS4_18smem_ptr_flag_bitsILi8EEENSX_INS5_IJSE_NSA_ILi8EEEEEENS5_IJSB_SE_EEEEEEEvNS4_8identityES14_S1E_vS1F_EENS_8epilogue10collective18CollectiveEpilogueINS1H_23Sm100TmaWarpSpecializedILi4ELi2ELi64ELb0ELb0EEEJSH_NS5_IJNSX_ISE_SB_EENSX_INSA_ILi64EEESB_EEEEESI_NS5_IJlSB_lEEESI_S1Q_NS1H_6fusion15FusionCallbacksIS1L_NS1R_17LinearCombinationISI_fSI_fLNS_15FloatRoundStyleE2EEESH_S1P_JEEENS4_5SM1004TMEM4LOAD26SM100_TMEM_LOAD_32dp32b64xES14_NS15_INS16_ILi2ELi4ELi3EEES19_NSX_INS5_IJS1A_S1N_EEENS5_IJS1N_SB_EEEEEEENS4_39AutoVectorizingCopyWithAssumedAlignmentILi128EEENS4_14SM90_TMA_STOREES25_S27_S27_EEEvvEEEEvNT_6ParamsE,"aw",@nobits
	.sectionflags	@""
	.align	16
	.zero		1024


//--------------------- .nv.shared.reserved.0     --------------------------
	.section	.nv.shared.reserved.0,"aw",@nobits
	.weak		__nv_reservedSMEM_offset_0_alias
	.size		__nv_reservedSMEM_offset_0_alias, 0, 64
	.other		__nv_reservedSMEM_offset_0_alias,@"STO_CUDA_RESERVED_SHARED STV_DEFAULT"
__nv_reservedSMEM_offset_0_alias:
	.zero		0
.nv.shared.reserved.0:
	.zero		64
	.weak		__nv_reservedSMEM_tcgen05_partition
	.type		__nv_reservedSMEM_tcgen05_partition,@object
	.size		__nv_reservedSMEM_tcgen05_partition,(.L_0 - __nv_reservedSMEM_tcgen05_partition)
__nv_reservedSMEM_tcgen05_partition:
	.zero		32
.L_0:


//--------------------- .nv.global                --------------------------
	.section	.nv.global,"aw",@nobits
.nv.global:
	.type		_ZN40_INTERNAL_2dcdb20b_4_k_cu_56f6e0d8_222204cute1_E,@object
	.size		_ZN40_INTERNAL_2dcdb20b_4_k_cu_56f6e0d8_222204cute1_E,(_ZN40_INTERNAL_2dcdb20b_4_k_cu_56f6e0d8_222204cuda3std3__45__cpo6cbeginE - _ZN40_INTERNAL_2dcdb20b_4_k_cu_56f6e0d8_222204cute1_E)
_ZN40_INTERNAL_2dcdb20b_4_k_cu_56f6e0d8_222204cute1_E:
	.zero		1
	.type		_ZN40_INTERNAL_2dcdb20b_4_k_cu_56f6e0d8_222204cuda3std3__45__cpo6cbeginE,@object
	.size		_ZN40_INTERNAL_2dcdb20b_4_k_cu_56f6e0d8_222204cuda3std3__45__cpo6cbeginE,(_ZN40_INTERNAL_2dcdb20b_4_k_cu_56f6e0d8_222204cuda3std3__48in_placeE - _ZN40_INTERNAL_2dcdb20b_4_k_cu_56f6e0d8_222204cuda3std3__45__cpo6cbeginE)
_ZN40_INTERNAL_2dcdb20b_4_k_cu_56f6e0d8_222204cuda3std3__45__cpo6cbeginE:
	.zero		1
	.type		_ZN40_INTERNAL_2dcdb20b_4_k_cu_56f6e0d8_222204cuda3std3__48in_placeE,@object
	.size		_ZN40_INTERNAL_2dcdb20b_4_k_cu_56f6e0d8_222204cuda3std3__48in_placeE,(_ZN40_INTERNAL_2dcdb20b_4_k_cu_56f6e0d8_222204cuda3std6ranges3__45__cpo9iter_moveE - _ZN40_INTERNAL_2dcdb20b_4_k_cu_56f6e0d8_222204cuda3std3__48in_placeE)
_ZN40_INTERNAL_2dcdb20b_4_k_cu_56f6e0d8_222204cuda3std3__48in_placeE:
	.zero		1
	.type		_ZN40_INTERNAL_2dcdb20b_4_k_cu_56f6e0d8_222204cuda3std6ranges3__45__cpo9iter_moveE,@object
	.size		_ZN40_INTERNAL_2dcdb20b_4_k_cu_56f6e0d8_222204cuda3std6ranges3__45__cpo9iter_moveE,(_ZN40_INTERNAL_2dcdb20b_4_k_cu_56f6e0d8_222204cuda3std3__45__cpo5beginE - _ZN40_INTERNAL_2dcdb20b_4_k_cu_56f6e0d8_222204cuda3std6ranges3__45__cpo9iter_moveE)
_ZN40_INTERNAL_2dcdb20b_4_k_cu_56f6e0d8_222204cuda3std6ranges3__45__cpo9iter_moveE:
	.zero		1
	.type		_ZN40_INTERNAL_2dcdb20b_4_k_cu_56f6e0d8_222204cuda3std3__45__cpo5beginE,@object
	.size		_ZN40_INTERNAL_2dcdb20b_4_k_cu_56f6e0d8_222204cuda3std3__45__cpo5beginE,(_ZN40_INTERNAL_2dcdb20b_4_k_cu_56f6e0d8_222204cuda3std3__442_GLOBAL__N__2dcdb20b_4_k_cu_56f6e0d8_222206ignoreE - _ZN40_INTERNAL_2dcdb20b_4_k_cu_56f6e0d8_222204cuda3std3__45__cpo5beginE)
_ZN40_INTERNAL_2dcdb20b_4_k_cu_56f6e0d8_222204cuda3std3__45__cpo5beginE:
	.zero		1
	.type		_ZN40_INTERNAL_2dcdb20b_4_k_cu_56f6e0d8_222204cuda3std3__442_GLOBAL__N__2dcdb20b_4_k_cu_56f6e0d8_222206ignoreE,@object
	.size		_ZN40_INTERNAL_2dcdb20b_4_k_cu_56f6e0d8_222204cuda3std3__442_GLOBAL__N__2dcdb20b_4_k_cu_56f6e0d8_222206ignoreE,(_ZN40_INTERNAL_2dcdb20b_4_k_cu_56f6e0d8_222204cute7productE - _ZN40_INTERNAL_2dcdb20b_4_k_cu_56f6e0d8_222204cuda3std3__442_GLOBAL__N__2dcdb20b_4_k_cu_56f6e0d8_222206ignoreE)
_ZN40_INTERNAL_2dcdb20b_4_k_cu_56f6e0d8_222204cuda3std3__442_GLOBAL__N__2dcdb20b_4_k_cu_56f6e0d8_222206ignoreE:
	.zero		1
	.type		_ZN40_INTERNAL_2dcdb20b_4_k_cu_56f6e0d8_222204cute7productE,@object
	.size		_ZN40_INTERNAL_2dcdb20b_4_k_cu_56f6e0d8_222204cute7productE,(_ZN40_INTERNAL_2dcdb20b_4_k_cu_56f6e0d8_222204cuda3std3__45__cpo3endE - _ZN40_INTERNAL_2dcdb20b_4_k_cu_56f6e0d8_222204cute7productE)
_ZN40_INTERNAL_2dcdb20b_4_k_cu_56f6e0d8_222204cute7productE:
	.zero		1
	.type		_ZN40_INTERNAL_2dcdb20b_4_k_cu_56f6e0d8_222204cuda3std3__45__cpo3endE,@object
	.size		_ZN40_INTERNAL_2dcdb20b_4_k_cu_56f6e0d8_222204cuda3std3__45__cpo3endE,(_ZN40_INTERNAL_2dcdb20b_4_k_cu_56f6e0d8_222204cuda3std3__419piecewise_constructE - _ZN40_INTERNAL_2dcdb20b_4_k_cu_56f6e0d8_222204cuda3std3__45__cpo3endE)
_ZN40_INTERNAL_2dcdb20b_4_k_cu_56f6e0d8_222204cuda3std3__45__cpo3endE:
	.zero		1
	.type		_ZN40_INTERNAL_2dcdb20b_4_k_cu_56f6e0d8_222204cuda3std3__419piecewise_constructE,@object
	.size		_ZN40_INTERNAL_2dcdb20b_4_k_cu_56f6e0d8_222204cuda3std3__419piecewise_constructE,(_ZN40_INTERNAL_2dcdb20b_4_k_cu_56f6e0d8_222204cuda3std3__45__cpo4cendE - _ZN40_INTERNAL_2dcdb20b_4_k_cu_56f6e0d8_222204cuda3std3__419piecewise_constructE)
_ZN40_INTERNAL_2dcdb20b_4_k_cu_56f6e0d8_222204cuda3std3__419piecewise_constructE:
	.zero		1
	.type		_ZN40_INTERNAL_2dcdb20b_4_k_cu_56f6e0d8_222204cuda3std3__45__cpo4cendE,@object
	.size		_ZN40_INTERNAL_2dcdb20b_4_k_cu_56f6e0d8_222204cuda3std3__45__cpo4cendE,(_ZN40_INTERNAL_2dcdb20b_4_k_cu_56f6e0d8_222204cuda3std6ranges3__45__cpo4swapE - _ZN40_INTERNAL_2dcdb20b_4_k_cu_56f6e0d8_222204cuda3std3__45__cpo4cendE)
_ZN40_INTERNAL_2dcdb20b_4_k_cu_56f6e0d8_222204cuda3std3__45__cpo4cendE:
	.zero		1
	.type		_ZN40_INTERNAL_2dcdb20b_4_k_cu_56f6e0d8_222204cuda3std6ranges3__45__cpo4swapE,@object
	.size		_ZN40_INTERNAL_2dcdb20b_4_k_cu_56f6e0d8_222204cuda3std6ranges3__45__cpo4swapE,(.L_11 - _ZN40_INTERNAL_2dcdb20b_4_k_cu_56f6e0d8_222204cuda3std6ranges3__45__cpo4swapE)
_ZN40_INTERNAL_2dcdb20b_4_k_cu_56f6e0d8_222204cuda3std6ranges3__45__cpo4swapE:
	.zero		1
.L_11:


//--------------------- .nv.constant0._ZN7cutlass13device_kernelINS_4gemm6kernel13GemmUniversalIN4cute5tupleIJiiiiEEENS1_10collective13CollectiveMmaINS1_35MainloopSm100TmaUmmaWarpSpecializedILi14ELi2ELi2ENS5_IJNS4_1CILi1EEESB_SB_EEEEENS5_IJNSA_ILi128EEENSA_ILi256EEENSA_ILi32EEEEEENS_12float_e5m2_tENS5_IJSB_llEEENS_12float_e4m3_tESJ_NS4_8TiledMMAINS4_8MMA_AtomIJNS4_10MMA_TraitsINS4_19SM100_MMA_F8F6F4_SSEJSI_SK_fSE_SF_NS4_17integral_constantINS4_4UMMA5MajorELSR_1EEESS_NSP_INSQ_7ScaleInELST_0EEESU_EEEEEENS4_6LayoutISC_NS5_IJNSA_ILi0EEESY_SY_EEEEENS5_IJNS4_10UnderscoreES11_S11_EEEEENS4_13SM90_TMA_LOADENS4_14ComposedLayoutINS4_7SwizzleILi3ELi4ELi3EEENS4_18smem_ptr_flag_bitsILi8EEENSX_INS5_IJSE_NSA_ILi8EEEEEENS5_IJSB_SE_EEEEEEEvNS4_8identityES14_S1E_vS1F_EENS_8epilogue10collective18CollectiveEpilogueINS1H_23Sm100TmaWarpSpecializedILi4ELi2ELi64ELb0ELb0EEEJSH_NS5_IJNSX_ISE_SB_EENSX_INSA_ILi64EEESB_EEEEESI_NS5_IJlSB_lEEESI_S1Q_NS1H_6fusion15FusionCallbacksIS1L_NS1R_17LinearCombinationISI_fSI_fLNS_15FloatRoundStyleE2EEESH_S1P_JEEENS4_5SM1004TMEM4LOAD26SM100_TMEM_LOAD_32dp32b64xES14_NS15_INS16_ILi2ELi4ELi3EEES19_NSX_INS5_IJS1A_S1N_EEENS5_IJS1N_SB_EEEEEEENS4_39AutoVectorizingCopyWithAssumedAlignmentILi128EEENS4_14SM90_TMA_STOREES25_S27_S27_EEEvvEEEEvNT_6ParamsE --------------------------
	.section	.nv.constant0._ZN7cutlass13device_kernelINS_4gemm6kernel13GemmUniversalIN4cute5tupleIJiiiiEEENS1_10collective13CollectiveMmaINS1_35MainloopSm100TmaUmmaWarpSpecializedILi14ELi2ELi2ENS5_IJNS4_1CILi1EEESB_SB_EEEEENS5_IJNSA_ILi128EEENSA_ILi256EEENSA_ILi32EEEEEENS_12float_e5m2_tENS5_IJSB_llEEENS_12float_e4m3_tESJ_NS4_8TiledMMAINS4_8MMA_AtomIJNS4_10MMA_TraitsINS4_19SM100_MMA_F8F6F4_SSEJSI_SK_fSE_SF_NS4_17integral_constantINS4_4UMMA5MajorELSR_1EEESS_NSP_INSQ_7ScaleInELST_0EEESU_EEEEEENS4_6LayoutISC_NS5_IJNSA_ILi0EEESY_SY_EEEEENS5_IJNS4_10UnderscoreES11_S11_EEEEENS4_13SM90_TMA_LOADENS4_14ComposedLayoutINS4_7SwizzleILi3ELi4ELi3EEENS4_18smem_ptr_flag_bitsILi8EEENSX_INS5_IJSE_NSA_ILi8EEEEEENS5_IJSB_SE_EEEEEEEvNS4_8identityES14_S1E_vS1F_EENS_8epilogue10collective18CollectiveEpilogueINS1H_23Sm100TmaWarpSpecializedILi4ELi2ELi64ELb0ELb0EEEJSH_NS5_IJNSX_ISE_SB_EENSX_INSA_ILi64EEESB_EEEEESI_NS5_IJlSB_lEEESI_S1Q_NS1H_6fusion15FusionCallbacksIS1L_NS1R_17LinearCombinationISI_fSI_fLNS_15FloatRoundStyleE2EEESH_S1P_JEEENS4_5SM1004TMEM4LOAD26SM100_TMEM_LOAD_32dp32b64xES14_NS15_INS16_ILi2ELi4ELi3EEES19_NSX_INS5_IJS1A_S1N_EEENS5_IJS1N_SB_EEEEEEENS4_39AutoVectorizingCopyWithAssumedAlignmentILi128EEENS4_14SM90_TMA_STOREES25_S27_S27_EEEvvEEEEvNT_6ParamsE,"a",@progbits
	.sectionflags	@""
	.align	4
.nv.constant0._ZN7cutlass13device_kernelINS_4gemm6kernel13GemmUniversalIN4cute5tupleIJiiiiEEENS1_10collective13CollectiveMmaINS1_35MainloopSm100TmaUmmaWarpSpecializedILi14ELi2ELi2ENS5_IJNS4_1CILi1EEESB_SB_EEEEENS5_IJNSA_ILi128EEENSA_ILi256EEENSA_ILi32EEEEEENS_12float_e5m2_tENS5_IJSB_llEEENS_12float_e4m3_tESJ_NS4_8TiledMMAINS4_8MMA_AtomIJNS4_10MMA_TraitsINS4_19SM100_MMA_F8F6F4_SSEJSI_SK_fSE_SF_NS4_17integral_constantINS4_4UMMA5MajorELSR_1EEESS_NSP_INSQ_7ScaleInELST_0EEESU_EEEEEENS4_6LayoutISC_NS5_IJNSA_ILi0EEESY_SY_EEEEENS5_IJNS4_10UnderscoreES11_S11_EEEEENS4_13SM90_TMA_LOADENS4_14ComposedLayoutINS4_7SwizzleILi3ELi4ELi3EEENS4_18smem_ptr_flag_bitsILi8EEENSX_INS5_IJSE_NSA_ILi8EEEEEENS5_IJSB_SE_EEEEEEEvNS4_8identityES14_S1E_vS1F_EENS_8epilogue10collective18CollectiveEpilogueINS1H_23Sm100TmaWarpSpecializedILi4ELi2ELi64ELb0ELb0EEEJSH_NS5_IJNSX_ISE_SB_EENSX_INSA_ILi64EEESB_EEEEESI_NS5_IJlSB_lEEESI_S1Q_NS1H_6fusion15FusionCallbacksIS1L_NS1R_17LinearCombinationISI_fSI_fLNS_15FloatRoundStyleE2EEESH_S1P_JEEENS4_5SM1004TMEM4LOAD26SM100_TMEM_LOAD_32dp32b64xES14_NS15_INS16_ILi2ELi4ELi3EEES19_NSX_INS5_IJS1A_S1N_EEENS5_IJS1N_SB_EEEEEEENS4_39AutoVectorizingCopyWithAssumedAlignmentILi128EEENS4_14SM90_TMA_STOREES25_S27_S27_EEEvvEEEEvNT_6ParamsE:
	.zero		2944


//--------------------- SYMBOLS --------------------------

	.type		.nv.reservedSmem.offset0,@object
	.size		.nv.reservedSmem.offset0,0x4
	.type		.nv.reservedSmem.cap,@object
	.size		.nv.reservedSmem.cap,0x4
	.type		__assertfail,@function
